	.target	sm_90a

	.elftype	@"ET_EXEC"


//--------------------- .note.nv.tkinfo           --------------------------
	.section	.note.nv.tkinfo,"",@"SHT_NOTE"
	.sectionflags	@"SHF_NOTE_NV_TKINFO"
	.tkinfo
        /*0018*/ 	.word	0x00000002
        /*0030*/ 	.string	""
        /*0030*/ 	.string	"ptxas"
        /*0030*/ 	.string	"Cuda compilation tools, release 13.0, V13.0.88"
        /*0030*/ 	.string	"Build cuda_13.0.r13.0/compiler.36424714_0"
        /*0030*/ 	.string	"-arch sm_90a -m 64 "



//--------------------- .note.nv.cuinfo           --------------------------
	.section	.note.nv.cuinfo,"",@"SHT_NOTE"
	.sectionflags	@"SHF_NOTE_NV_CUINFO"
        /*0018*/ 	.short	0x0002
        /*001a*/ 	.short	0x005a
        /*001c*/ 	.short	0x0082
	.zero		2


//--------------------- .nv.info                  --------------------------
	.section	.nv.info,"",@"SHT_CUDA_INFO"
	.align	4


	//----- nvinfo : EIATTR_REGCOUNT
	.align		4
        /*0000*/ 	.byte	0x04, 0x2f
        /*0002*/ 	.short	(.L_12 - .L_11)
	.align		4
.L_11:
        /*0004*/ 	.word	index@(_ZN7cutlass13device_kernelINS_4gemm6kernel13GemmUniversalIN4cute5tupleIJiiiiEEENS1_10collective13CollectiveMmaINS1_37MainloopSm90TmaGmmaWarpSpecializedFP8ILi22ENS5_IJNS4_1CILi2EEENSA_ILi1EEESC_EEENS1_32KernelTmaWarpSpecializedPingpongEEENS5_IJNSA_ILi64EEENSA_ILi16EEENSA_ILi128EEEEEENS_12float_e4m3_tENS5_IJlSC_lEEESK_SL_NS4_8TiledMMAINS4_8MMA_AtomIJNS4_4SM904GMMA30MMA_64x16x32_F32E4M3E4M3_SS_TNILNSP_7ScaleInE1ELSR_1EEEEEENS4_6LayoutINS5_IJSC_SC_SC_EEENS5_IJNSA_ILi0EEESW_SW_EEEEENS5_IJNS4_10UnderscoreESZ_SZ_EEEEENS4_13SM90_TMA_LOADENS4_14ComposedLayoutINS4_7SwizzleILi3ELi4ELi3EEENS4_18smem_ptr_flag_bitsILi8EEENSU_INS5_IJNSA_ILi8EEESI_EEENS5_IJSI_SC_EEEEEEEvNS4_8identityENS4_23SM90_TMA_LOAD_MULTICASTES1C_vS1D_EENS_8epilogue10collective6detail29Sm90TmaWarpSpecializedAdapterINS1H_15DefaultEpilogueISK_SL_SL_NS1G_6thread17LinearCombinationISK_Li1EffLNS1L_9ScaleType4KindE0ELNS_15FloatRoundStyleE2ESK_EENS1_15EpilogueDefaultEEEEEvvEEEEvNT_6ParamsE)
        /*0008*/ 	.word	0x000000a8


	//----- nvinfo : EIATTR_FRAME_SIZE
	.align		4
.L_12:
        /*000c*/ 	.byte	0x04, 0x11
        /*000e*/ 	.short	(.L_14 - .L_13)
	.align		4
.L_13:
        /*0010*/ 	.word	index@(_ZN7cutlass13device_kernelINS_4gemm6kernel13GemmUniversalIN4cute5tupleIJiiiiEEENS1_10collective13CollectiveMmaINS1_37MainloopSm90TmaGmmaWarpSpecializedFP8ILi22ENS5_IJNS4_1CILi2EEENSA_ILi1EEESC_EEENS1_32KernelTmaWarpSpecializedPingpongEEENS5_IJNSA_ILi64EEENSA_ILi16EEENSA_ILi128EEEEEENS_12float_e4m3_tENS5_IJlSC_lEEESK_SL_NS4_8TiledMMAINS4_8MMA_AtomIJNS4_4SM904GMMA30MMA_64x16x32_F32E4M3E4M3_SS_TNILNSP_7ScaleInE1ELSR_1EEEEEENS4_6LayoutINS5_IJSC_SC_SC_EEENS5_IJNSA_ILi0EEESW_SW_EEEEENS5_IJNS4_10UnderscoreESZ_SZ_EEEEENS4_13SM90_TMA_LOADENS4_14ComposedLayoutINS4_7SwizzleILi3ELi4ELi3EEENS4_18smem_ptr_flag_bitsILi8EEENSU_INS5_IJNSA_ILi8EEESI_EEENS5_IJSI_SC_EEEEEEEvNS4_8identityENS4_23SM90_TMA_LOAD_MULTICASTES1C_vS1D_EENS_8epilogue10collective6detail29Sm90TmaWarpSpecializedAdapterINS1H_15DefaultEpilogueISK_SL_SL_NS1G_6thread17LinearCombinationISK_Li1EffLNS1L_9ScaleType4KindE0ELNS_15FloatRoundStyleE2ESK_EENS1_15EpilogueDefaultEEEEEvvEEEEvNT_6ParamsE)
        /*0014*/ 	.word	0x00000000


	//----- nvinfo : EIATTR_MIN_STACK_SIZE
	.align		4
.L_14:
        /*0018*/ 	.byte	0x04, 0x12
        /*001a*/ 	.short	(.L_16 - .L_15)
	.align		4
.L_15:
        /*001c*/ 	.word	index@(_ZN7cutlass13device_kernelINS_4gemm6kernel13GemmUniversalIN4cute5tupleIJiiiiEEENS1_10collective13CollectiveMmaINS1_37MainloopSm90TmaGmmaWarpSpecializedFP8ILi22ENS5_IJNS4_1CILi2EEENSA_ILi1EEESC_EEENS1_32KernelTmaWarpSpecializedPingpongEEENS5_IJNSA_ILi64EEENSA_ILi16EEENSA_ILi128EEEEEENS_12float_e4m3_tENS5_IJlSC_lEEESK_SL_NS4_8TiledMMAINS4_8MMA_AtomIJNS4_4SM904GMMA30MMA_64x16x32_F32E4M3E4M3_SS_TNILNSP_7ScaleInE1ELSR_1EEEEEENS4_6LayoutINS5_IJSC_SC_SC_EEENS5_IJNSA_ILi0EEESW_SW_EEEEENS5_IJNS4_10UnderscoreESZ_SZ_EEEEENS4_13SM90_TMA_LOADENS4_14ComposedLayoutINS4_7SwizzleILi3ELi4ELi3EEENS4_18smem_ptr_flag_bitsILi8EEENSU_INS5_IJNSA_ILi8EEESI_EEENS5_IJSI_SC_EEEEEEEvNS4_8identityENS4_23SM90_TMA_LOAD_MULTICASTES1C_vS1D_EENS_8epilogue10collective6detail29Sm90TmaWarpSpecializedAdapterINS1H_15DefaultEpilogueISK_SL_SL_NS1G_6thread17LinearCombinationISK_Li1EffLNS1L_9ScaleType4KindE0ELNS_15FloatRoundStyleE2ESK_EENS1_15EpilogueDefaultEEEEEvvEEEEvNT_6ParamsE)
        /*0020*/ 	.word	0x00000000
.L_16:


//--------------------- .nv.compat                --------------------------
	.section	.nv.compat,"",@"SHT_CUDA_COMPAT_INFO"
	.align	4
        /*0000*/ 	.byte	0x02, 0x09, 0x01, 0x00, 0x02, 0x02, 0x04, 0x00, 0x02, 0x05, 0x05, 0x00, 0x03, 0x07, 0x01, 0x01
        /*0010*/ 	.byte	0x02, 0x03, 0x01, 0x00, 0x02, 0x06, 0x01, 0x00, 0x04, 0x0b, 0x08, 0x00, 0x00, 0x00, 0x00, 0x00
        /*0020*/ 	.byte	0x00, 0x00, 0x00, 0x00


//--------------------- .nv.info._ZN7cutlass13device_kernelINS_4gemm6kernel13GemmUniversalIN4cute5tupleIJiiiiEEENS1_10collective13CollectiveMmaINS1_37MainloopSm90TmaGmmaWarpSpecializedFP8ILi22ENS5_IJNS4_1CILi2EEENSA_ILi1EEESC_EEENS1_32KernelTmaWarpSpecializedPingpongEEENS5_IJNSA_ILi64EEENSA_ILi16EEENSA_ILi128EEEEEENS_12float_e4m3_tENS5_IJlSC_lEEESK_SL_NS4_8TiledMMAINS4_8MMA_AtomIJNS4_4SM904GMMA30MMA_64x16x32_F32E4M3E4M3_SS_TNILNSP_7ScaleInE1ELSR_1EEEEEENS4_6LayoutINS5_IJSC_SC_SC_EEENS5_IJNSA_ILi0EEESW_SW_EEEEENS5_IJNS4_10UnderscoreESZ_SZ_EEEEENS4_13SM90_TMA_LOADENS4_14ComposedLayoutINS4_7SwizzleILi3ELi4ELi3EEENS4_18smem_ptr_flag_bitsILi8EEENSU_INS5_IJNSA_ILi8EEESI_EEENS5_IJSI_SC_EEEEEEEvNS4_8identityENS4_23SM90_TMA_LOAD_MULTICASTES1C_vS1D_EENS_8epilogue10collective6detail29Sm90TmaWarpSpecializedAdapterINS1H_15DefaultEpilogueISK_SL_SL_NS1G_6thread17LinearCombinationISK_Li1EffLNS1L_9ScaleType4KindE0ELNS_15FloatRoundStyleE2ESK_EENS1_15EpilogueDefaultEEEEEvvEEEEvNT_6ParamsE --------------------------
	.section	.nv.info._ZN7cutlass13device_kernelINS_4gemm6kernel13GemmUniversalIN4cute5tupleIJiiiiEEENS1_10collective13CollectiveMmaINS1_37MainloopSm90TmaGmmaWarpSpecializedFP8ILi22ENS5_IJNS4_1CILi2EEENSA_ILi1EEESC_EEENS1_32KernelTmaWarpSpecializedPingpongEEENS5_IJNSA_ILi64EEENSA_ILi16EEENSA_ILi128EEEEEENS_12float_e4m3_tENS5_IJlSC_lEEESK_SL_NS4_8TiledMMAINS4_8MMA_AtomIJNS4_4SM904GMMA30MMA_64x16x32_F32E4M3E4M3_SS_TNILNSP_7ScaleInE1ELSR_1EEEEEENS4_6LayoutINS5_IJSC_SC_SC_EEENS5_IJNSA_ILi0EEESW_SW_EEEEENS5_IJNS4_10UnderscoreESZ_SZ_EEEEENS4_13SM90_TMA_LOADENS4_14ComposedLayoutINS4_7SwizzleILi3ELi4ELi3EEENS4_18smem_ptr_flag_bitsILi8EEENSU_INS5_IJNSA_ILi8EEESI_EEENS5_IJSI_SC_EEEEEEEvNS4_8identityENS4_23SM90_TMA_LOAD_MULTICASTES1C_vS1D_EENS_8epilogue10collective6detail29Sm90TmaWarpSpecializedAdapterINS1H_15DefaultEpilogueISK_SL_SL_NS1G_6thread17LinearCombinationISK_Li1EffLNS1L_9ScaleType4KindE0ELNS_15FloatRoundStyleE2ESK_EENS1_15EpilogueDefaultEEEEEvvEEEEvNT_6ParamsE,"",@"SHT_CUDA_INFO"
	.sectionflags	@""
	.align	4


	//----- nvinfo : EIATTR_CUDA_API_VERSION
	.align		4
        /*0000*/ 	.byte	0x04, 0x37
        /*0002*/ 	.short	(.L_18 - .L_17)
.L_17:
        /*0004*/ 	.word	0x00000082


	//----- nvinfo : EIATTR_KPARAM_INFO
	.align		4
.L_18:
        /*0008*/ 	.byte	0x04, 0x17
        /*000a*/ 	.short	(.L_20 - .L_19)
.L_19:
        /*000c*/ 	.word	0x00000000
        /*0010*/ 	.short	0x0000
        /*0012*/ 	.short	0x0070
        /*0014*/ 	.byte	0x00, 0xf0, 0x01, 0x10


	//----- nvinfo : EIATTR_SPARSE_MMA_MASK
	.align		4
.L_20:
        /*0018*/ 	.byte	0x03, 0x50
        /*001a*/ 	.short	0x0000


	//----- nvinfo : EIATTR_MAXREG_COUNT
	.align		4
        /*001c*/ 	.byte	0x03, 0x1b
        /*001e*/ 	.short	0x00a8


	//----- nvinfo : EIATTR_NUM_BARRIERS
	.align		4
        /*0020*/ 	.byte	0x02, 0x4c
        /*0022*/ 	.byte	0x01
	.zero		1


	//----- nvinfo : EIATTR_MERCURY_ISA_VERSION
	.align		4
        /*0024*/ 	.byte	0x03, 0x5f
        /*0026*/ 	.short	0x0101


	//----- nvinfo : EIATTR_INT_WARP_WIDE_INSTR_OFFSETS
	.align		4
        /*0028*/ 	.byte	0x04, 0x31
        /*002a*/ 	.short	(.L_22 - .L_21)


	//   ....[0]....
.L_21:
        /*002c*/ 	.word	0x00000720


	//   ....[1]....
        /*0030*/ 	.word	0x00000760


	//   ....[2]....
        /*0034*/ 	.word	0x000007a0


	//   ....[3]....
        /*0038*/ 	.word	0x00000840


	//   ....[4]....
        /*003c*/ 	.word	0x00000860


	//   ....[5]....
        /*0040*/ 	.word	0x000008b0


	//   ....[6]....
        /*0044*/ 	.word	0x000009d0


	//   ....[7]....
        /*0048*/ 	.word	0x00000a10


	//   ....[8]....
        /*004c*/ 	.word	0x00002560


	//----- nvinfo : EIATTR_COOP_GROUP_MASK_REGIDS
	.align		4
.L_22:
        /*0050*/ 	.byte	0x04, 0x29
        /*0052*/ 	.short	(.L_24 - .L_23)


	//   ....[0]....
.L_23:
        /*0054*/ 	.word	0xffffffff


	//   ....[1]....
        /*0058*/ 	.word	0xffffffff


	//   ....[2]....
        /*005c*/ 	.word	0xffffffff


	//   ....[3]....
        /*0060*/ 	.word	0xffffffff


	//   ....[4]....
        /*0064*/ 	.word	0xffffffff


	//   ....[5]....
        /*0068*/ 	.word	0xffffffff


	//   ....[6]....
        /*006c*/ 	.word	0xffffffff


	//----- nvinfo : EIATTR_COOP_GROUP_INSTR_OFFSETS
	.align		4
.L_24:
        /*0070*/ 	.byte	0x04, 0x28
        /*0072*/ 	.short	(.L_26 - .L_25)


	//   ....[0]....
.L_25:
        /*0074*/ 	.word	0x00000060


	//   ....[1]....
        /*0078*/ 	.word	0x00000070


	//   ....[2]....
        /*007c*/ 	.word	0x00000130


	//   ....[3]....
        /*0080*/ 	.word	0x00000530


	//   ....[4]....
        /*0084*/ 	.word	0x00000570


	//   ....[5]....
        /*0088*/ 	.word	0x000005f0


	//   ....[6]....
        /*008c*/ 	.word	0x00000bc0


	//----- nvinfo : EIATTR_REG_RECONFIG
	.align		4
.L_26:
        /*0090*/ 	.byte	0x01, 0x54
	.zero		2


	//----- nvinfo : EIATTR_MBARRIER_INSTR_OFFSETS
	.align		4
        /*0094*/ 	.byte	0x04, 0x39
        /*0096*/ 	.short	(.L_28 - .L_27)


	//   ....[0]....
.L_27:
        /*0098*/ 	.word	0x00000250
        /*009c*/ 	.word	0x000000ff
        /*00a0*/ 	.word	0x00000000
        /*00a4*/ 	.short	0x0100
        /*00a6*/ 	.byte	0x08
	.zero		1


	//   ....[1]....
        /*00a8*/ 	.word	0x00000260
        /*00ac*/ 	.word	0x000000ff
        /*00b0*/ 	.word	0x000000b0
        /*00b4*/ 	.short	0x0100
        /*00b6*/ 	.byte	0x08
	.zero		1


	//   ....[2]....
        /*00b8*/ 	.word	0x00000270
        /*00bc*/ 	.word	0x000000ff
        /*00c0*/ 	.word	0x00000008
        /*00c4*/ 	.short	0x0100
        /*00c6*/ 	.byte	0x08
	.zero		1


	//   ....[3]....
        /*00c8*/ 	.word	0x00000280
        /*00cc*/ 	.word	0x000000ff
        /*00d0*/ 	.word	0x000000b8
        /*00d4*/ 	.short	0x0100
        /*00d6*/ 	.byte	0x08
	.zero		1


	//   ....[4]....
        /*00d8*/ 	.word	0x00000290
        /*00dc*/ 	.word	0x000000ff
        /*00e0*/ 	.word	0x00000010
        /*00e4*/ 	.short	0x0100
        /*00e6*/ 	.byte	0x08
	.zero		1


	//   ....[5]....
        /*00e8*/ 	.word	0x000002a0
        /*00ec*/ 	.word	0x000000ff
        /*00f0*/ 	.word	0x000000c0
        /*00f4*/ 	.short	0x0100
        /*00f6*/ 	.byte	0x08
	.zero		1


	//   ....[6]....
        /*00f8*/ 	.word	0x000002b0
        /*00fc*/ 	.word	0x000000ff
        /*0100*/ 	.word	0x00000018
        /*0104*/ 	.short	0x0100
        /*0106*/ 	.byte	0x08
	.zero		1


	//   ....[7]....
        /*0108*/ 	.word	0x000002c0
        /*010c*/ 	.word	0x000000ff
        /*0110*/ 	.word	0x000000c8
        /*0114*/ 	.short	0x0100
        /*0116*/ 	.byte	0x08
	.zero		1


	//   ....[8]....
        /*0118*/ 	.word	0x000002d0
        /*011c*/ 	.word	0x000000ff
        /*0120*/ 	.word	0x00000020
        /*0124*/ 	.short	0x0100
        /*0126*/ 	.byte	0x08
	.zero		1


	//   ....[9]....
        /*0128*/ 	.word	0x000002e0
        /*012c*/ 	.word	0x000000ff
        /*0130*/ 	.word	0x000000d0
        /*0134*/ 	.short	0x0100
        /*0136*/ 	.byte	0x08
	.zero		1


	//   ....[10]....
        /*0138*/ 	.word	0x000002f0
        /*013c*/ 	.word	0x000000ff
        /*0140*/ 	.word	0x00000028
        /*0144*/ 	.short	0x0100
        /*0146*/ 	.byte	0x08
	.zero		1


	//   ....[11]....
        /*0148*/ 	.word	0x00000300
        /*014c*/ 	.word	0x000000ff
        /*0150*/ 	.word	0x000000d8
        /*0154*/ 	.short	0x0100
        /*0156*/ 	.byte	0x08
	.zero		1


	//   ....[12]....
        /*0158*/ 	.word	0x00000310
        /*015c*/ 	.word	0x000000ff
        /*0160*/ 	.word	0x00000030
        /*0164*/ 	.short	0x0100
        /*0166*/ 	.byte	0x08
	.zero		1


	//   ....[13]....
        /*0168*/ 	.word	0x00000320
        /*016c*/ 	.word	0x000000ff
        /*0170*/ 	.word	0x000000e0
        /*0174*/ 	.short	0x0100
        /*0176*/ 	.byte	0x08
	.zero		1


	//   ....[14]....
        /*0178*/ 	.word	0x00000330
        /*017c*/ 	.word	0x000000ff
        /*0180*/ 	.word	0x00000038
        /*0184*/ 	.short	0x0100
        /*0186*/ 	.byte	0x08
	.zero		1


	//   ....[15]....
        /*0188*/ 	.word	0x00000340
        /*018c*/ 	.word	0x000000ff
        /*0190*/ 	.word	0x000000e8
        /*0194*/ 	.short	0x0100
        /*0196*/ 	.byte	0x08
	.zero		1


	//   ....[16]....
        /*0198*/ 	.word	0x00000350
        /*019c*/ 	.word	0x000000ff
        /*01a0*/ 	.word	0x00000040
        /*01a4*/ 	.short	0x0100
        /*01a6*/ 	.byte	0x08
	.zero		1


	//   ....[17]....
        /*01a8*/ 	.word	0x00000360
        /*01ac*/ 	.word	0x000000ff
        /*01b0*/ 	.word	0x000000f0
        /*01b4*/ 	.short	0x0100
        /*01b6*/ 	.byte	0x08
	.zero		1


	//   ....[18]....
        /*01b8*/ 	.word	0x00000370
        /*01bc*/ 	.word	0x000000ff
        /*01c0*/ 	.word	0x00000048
        /*01c4*/ 	.short	0x0100
        /*01c6*/ 	.byte	0x08
	.zero		1


	//   ....[19]....
        /*01c8*/ 	.word	0x00000380
        /*01cc*/ 	.word	0x000000ff
        /*01d0*/ 	.word	0x000000f8
        /*01d4*/ 	.short	0x0100
        /*01d6*/ 	.byte	0x08
	.zero		1


	//   ....[20]....
        /*01d8*/ 	.word	0x00000390
        /*01dc*/ 	.word	0x000000ff
        /*01e0*/ 	.word	0x00000050
        /*01e4*/ 	.short	0x0100
        /*01e6*/ 	.byte	0x08
	.zero		1


	//   ....[21]....
        /*01e8*/ 	.word	0x000003a0
        /*01ec*/ 	.word	0x000000ff
        /*01f0*/ 	.word	0x00000100
        /*01f4*/ 	.short	0x0100
        /*01f6*/ 	.byte	0x08
	.zero		1


	//   ....[22]....
        /*01f8*/ 	.word	0x000003b0
        /*01fc*/ 	.word	0x000000ff
        /*0200*/ 	.word	0x00000058
        /*0204*/ 	.short	0x0100
        /*0206*/ 	.byte	0x08
	.zero		1


	//   ....[23]....
        /*0208*/ 	.word	0x000003c0
        /*020c*/ 	.word	0x000000ff
        /*0210*/ 	.word	0x00000108
        /*0214*/ 	.short	0x0100
        /*0216*/ 	.byte	0x08
	.zero		1


	//   ....[24]....
        /*0218*/ 	.word	0x000003d0
        /*021c*/ 	.word	0x000000ff
        /*0220*/ 	.word	0x00000060
        /*0224*/ 	.short	0x0100
        /*0226*/ 	.byte	0x08
	.zero		1


	//   ....[25]....
        /*0228*/ 	.word	0x000003e0
        /*022c*/ 	.word	0x000000ff
        /*0230*/ 	.word	0x00000110
        /*0234*/ 	.short	0x0100
        /*0236*/ 	.byte	0x08
	.zero		1


	//   ....[26]....
        /*0238*/ 	.word	0x000003f0
        /*023c*/ 	.word	0x000000ff
        /*0240*/ 	.word	0x00000068
        /*0244*/ 	.short	0x0100
        /*0246*/ 	.byte	0x08
	.zero		1


	//   ....[27]....
        /*0248*/ 	.word	0x00000400
        /*024c*/ 	.word	0x000000ff
        /*0250*/ 	.word	0x00000118
        /*0254*/ 	.short	0x0100
        /*0256*/ 	.byte	0x08
	.zero		1


	//   ....[28]....
        /*0258*/ 	.word	0x00000410
        /*025c*/ 	.word	0x000000ff
        /*0260*/ 	.word	0x00000070
        /*0264*/ 	.short	0x0100
        /*0266*/ 	.byte	0x08
	.zero		1


	//   ....[29]....
        /*0268*/ 	.word	0x00000420
        /*026c*/ 	.word	0x000000ff
        /*0270*/ 	.word	0x00000120
        /*0274*/ 	.short	0x0100
        /*0276*/ 	.byte	0x08
	.zero		1


	//   ....[30]....
        /*0278*/ 	.word	0x00000430
        /*027c*/ 	.word	0x000000ff
        /*0280*/ 	.word	0x00000078
        /*0284*/ 	.short	0x0100
        /*0286*/ 	.byte	0x08
	.zero		1


	//   ....[31]....
        /*0288*/ 	.word	0x00000440
        /*028c*/ 	.word	0x000000ff
        /*0290*/ 	.word	0x00000128
        /*0294*/ 	.short	0x0100
        /*0296*/ 	.byte	0x08
	.zero		1


	//   ....[32]....
        /*0298*/ 	.word	0x00000450
        /*029c*/ 	.word	0x000000ff
        /*02a0*/ 	.word	0x00000080
        /*02a4*/ 	.short	0x0100
        /*02a6*/ 	.byte	0x08
	.zero		1


	//   ....[33]....
        /*02a8*/ 	.word	0x00000460
        /*02ac*/ 	.word	0x000000ff
        /*02b0*/ 	.word	0x00000130
        /*02b4*/ 	.short	0x0100
        /*02b6*/ 	.byte	0x08
	.zero		1


	//   ....[34]....
        /*02b8*/ 	.word	0x00000470
        /*02bc*/ 	.word	0x000000ff
        /*02c0*/ 	.word	0x00000088
        /*02c4*/ 	.short	0x0100
        /*02c6*/ 	.byte	0x08
	.zero		1


	//   ....[35]....
        /*02c8*/ 	.word	0x00000480
        /*02cc*/ 	.word	0x000000ff
        /*02d0*/ 	.word	0x00000138
        /*02d4*/ 	.short	0x0100
        /*02d6*/ 	.byte	0x08
	.zero		1


	//   ....[36]....
        /*02d8*/ 	.word	0x00000490
        /*02dc*/ 	.word	0x000000ff
        /*02e0*/ 	.word	0x00000090
        /*02e4*/ 	.short	0x0100
        /*02e6*/ 	.byte	0x08
	.zero		1


	//   ....[37]....
        /*02e8*/ 	.word	0x000004a0
        /*02ec*/ 	.word	0x000000ff
        /*02f0*/ 	.word	0x00000140
        /*02f4*/ 	.short	0x0100
        /*02f6*/ 	.byte	0x08
	.zero		1


	//   ....[38]....
        /*02f8*/ 	.word	0x000004b0
        /*02fc*/ 	.word	0x000000ff
        /*0300*/ 	.word	0x00000098
        /*0304*/ 	.short	0x0100
        /*0306*/ 	.byte	0x08
	.zero		1


	//   ....[39]....
        /*0308*/ 	.word	0x000004c0
        /*030c*/ 	.word	0x000000ff
        /*0310*/ 	.word	0x00000148
        /*0314*/ 	.short	0x0100
        /*0316*/ 	.byte	0x08
	.zero		1


	//   ....[40]....
        /*0318*/ 	.word	0x000004d0
        /*031c*/ 	.word	0x000000ff
        /*0320*/ 	.word	0x000000a0
        /*0324*/ 	.short	0x0100
        /*0326*/ 	.byte	0x08
	.zero		1


	//   ....[41]....
        /*0328*/ 	.word	0x000004e0
        /*032c*/ 	.word	0x000000ff
        /*0330*/ 	.word	0x00000150
        /*0334*/ 	.short	0x0100
        /*0336*/ 	.byte	0x08
	.zero		1


	//   ....[42]....
        /*0338*/ 	.word	0x000004f0
        /*033c*/ 	.word	0x000000ff
        /*0340*/ 	.word	0x000000a8
        /*0344*/ 	.short	0x0100
        /*0346*/ 	.byte	0x08
	.zero		1


	//   ....[43]....
        /*0348*/ 	.word	0x00000500
        /*034c*/ 	.word	0x000000ff
        /*0350*/ 	.word	0x00000158
        /*0354*/ 	.short	0x0100
        /*0356*/ 	.byte	0x08
	.zero		1


	//   ....[44]....
        /*0358*/ 	.word	0x00000a50
        /*035c*/ 	.word	0x000000ff
        /*0360*/ 	.word	0x00000190
        /*0364*/ 	.short	0x0100
        /*0366*/ 	.byte	0x08
	.zero		1


	//   ....[45]....
        /*0368*/ 	.word	0x00000ae0
        /*036c*/ 	.word	0x000000ff
        /*0370*/ 	.word	0x00000198
        /*0374*/ 	.short	0x0100
        /*0376*/ 	.byte	0x08
	.zero		1


	//   ....[46]....
        /*0378*/ 	.word	0x00000b40
        /*037c*/ 	.word	0x000000ff
        /*0380*/ 	.word	0x00000170
        /*0384*/ 	.short	0x0100
        /*0386*/ 	.byte	0x09
	.zero		1


	//   ....[47]....
        /*0388*/ 	.word	0x00000b50
        /*038c*/ 	.word	0x000000ff
        /*0390*/ 	.word	0x00000178
        /*0394*/ 	.short	0x0100
        /*0396*/ 	.byte	0x09
	.zero		1


	//   ....[48]....
        /*0398*/ 	.word	0x00000b60
        /*039c*/ 	.word	0x000000ff
        /*03a0*/ 	.word	0x00000180
        /*03a4*/ 	.short	0x0100
        /*03a6*/ 	.byte	0x09
	.zero		1


	//   ....[49]....
        /*03a8*/ 	.word	0x00000b70
        /*03ac*/ 	.word	0x000000ff
        /*03b0*/ 	.word	0x00000188
        /*03b4*/ 	.short	0x0100
        /*03b6*/ 	.byte	0x09
	.zero		1


	//   ....[50]....
        /*03b8*/ 	.word	0x00001a00
        /*03bc*/ 	.word	0x000000ff
        /*03c0*/ 	.word	0xfffffff8
        /*03c4*/ 	.short	0x010a
        /*03c6*/ 	.byte	0x0b
	.zero		1


	//   ....[51]....
        /*03c8*/ 	.word	0x00001b60
        /*03cc*/ 	.word	0x000000ff
        /*03d0*/ 	.word	0x00000000
        /*03d4*/ 	.short	0x010a
        /*03d6*/ 	.byte	0x06
	.zero		1


	//   ....[52]....
        /*03d8*/ 	.word	0x00001ba0
        /*03dc*/ 	.word	0x000000ff
        /*03e0*/ 	.word	0x00000000
        /*03e4*/ 	.short	0x010a
        /*03e6*/ 	.byte	0x06
	.zero		1


	//   ....[53]....
        /*03e8*/ 	.word	0x00001f90
        /*03ec*/ 	.word	0x000000ff
        /*03f0*/ 	.word	0x00000000
        /*03f4*/ 	.short	0x010a
        /*03f6*/ 	.byte	0x10
	.zero		1


	//   ....[54]....
        /*03f8*/ 	.word	0x00001fd0
        /*03fc*/ 	.word	0x000000ff
        /*0400*/ 	.word	0x00000000
        /*0404*/ 	.short	0x010a
        /*0406*/ 	.byte	0x10
	.zero		1


	//   ....[55]....
        /*0408*/ 	.word	0x000022f0
        /*040c*/ 	.word	0x00000028
        /*0410*/ 	.word	0x00000000
        /*0414*/ 	.short	0x0101
        /*0416*/ 	.byte	0x3f
	.zero		1


	//   ....[56]....
        /*0418*/ 	.word	0x000024f0
        /*041c*/ 	.word	0x00000016
        /*0420*/ 	.word	0x00000000
        /*0424*/ 	.short	0x0101
        /*0426*/ 	.byte	0x17
	.zero		1


	//   ....[57]....
        /*0428*/ 	.word	0x00002600
        /*042c*/ 	.word	0x00000016
        /*0430*/ 	.word	0x00000000
        /*0434*/ 	.short	0x0101
        /*0436*/ 	.byte	0x3f
	.zero		1


	//   ....[58]....
        /*0438*/ 	.word	0x00002680
        /*043c*/ 	.word	0x000000ff
        /*0440*/ 	.word	0x00000008
        /*0444*/ 	.short	0x010a
        /*0446*/ 	.byte	0x0b
	.zero		1


	//   ....[59]....
        /*0448*/ 	.word	0x000033c0
        /*044c*/ 	.word	0x00000004
        /*0450*/ 	.word	0x00000000
        /*0454*/ 	.short	0x0101
        /*0456*/ 	.byte	0x17
	.zero		1


	//   ....[60]....
        /*0458*/ 	.word	0x00003cd0
        /*045c*/ 	.word	0x00000012
        /*0460*/ 	.word	0x000000b0
        /*0464*/ 	.short	0x010a
        /*0466*/ 	.byte	0x3f
	.zero		1


	//   ....[61]....
        /*0468*/ 	.word	0x00004070
        /*046c*/ 	.word	0x00000006
        /*0470*/ 	.word	0x00000198
        /*0474*/ 	.short	0x0101
        /*0476*/ 	.byte	0x3f
	.zero		1


	//   ....[62]....
        /*0478*/ 	.word	0x000047f0
        /*047c*/ 	.word	0x00000005
        /*0480*/ 	.word	0x00000000
        /*0484*/ 	.short	0x010a
        /*0486*/ 	.byte	0x3f
	.zero		1


	//   ....[63]....
        /*0488*/ 	.word	0x00004870
        /*048c*/ 	.word	0x00000007
        /*0490*/ 	.word	0x00000000
        /*0494*/ 	.short	0x010a
        /*0496*/ 	.byte	0x3f
	.zero		1


	//   ....[64]....
        /*0498*/ 	.word	0x00004900
        /*049c*/ 	.word	0x00000006
        /*04a0*/ 	.word	0x00000000
        /*04a4*/ 	.short	0x010a
        /*04a6*/ 	.byte	0x3f
	.zero		1


	//   ....[65]....
        /*04a8*/ 	.word	0x00004990
        /*04ac*/ 	.word	0x00000007
        /*04b0*/ 	.word	0x00000000
        /*04b4*/ 	.short	0x010a
        /*04b6*/ 	.byte	0x3f
	.zero		1


	//   ....[66]....
        /*04b8*/ 	.word	0x00004a20
        /*04bc*/ 	.word	0x00000006
        /*04c0*/ 	.word	0x00000000
        /*04c4*/ 	.short	0x010a
        /*04c6*/ 	.byte	0x3f
	.zero		1


	//   ....[67]....
        /*04c8*/ 	.word	0x00004ab0
        /*04cc*/ 	.word	0x00000007
        /*04d0*/ 	.word	0x00000000
        /*04d4*/ 	.short	0x010a
        /*04d6*/ 	.byte	0x3f
	.zero		1


	//   ....[68]....
        /*04d8*/ 	.word	0x00004b40
        /*04dc*/ 	.word	0x00000006
        /*04e0*/ 	.word	0x00000000
        /*04e4*/ 	.short	0x010a
        /*04e6*/ 	.byte	0x3f
	.zero		1


	//   ....[69]....
        /*04e8*/ 	.word	0x00004bd0
        /*04ec*/ 	.word	0x00000007
        /*04f0*/ 	.word	0x00000000
        /*04f4*/ 	.short	0x010a
        /*04f6*/ 	.byte	0x3f
	.zero		1


	//   ....[70]....
        /*04f8*/ 	.word	0x00004c60
        /*04fc*/ 	.word	0x00000006
        /*0500*/ 	.word	0x00000000
        /*0504*/ 	.short	0x010a
        /*0506*/ 	.byte	0x3f
	.zero		1


	//   ....[71]....
        /*0508*/ 	.word	0x00004cf0
        /*050c*/ 	.word	0x00000007
        /*0510*/ 	.word	0x00000000
        /*0514*/ 	.short	0x010a
        /*0516*/ 	.byte	0x3f
	.zero		1


	//   ....[72]....
        /*0518*/ 	.word	0x00004d80
        /*051c*/ 	.word	0x00000006
        /*0520*/ 	.word	0x00000000
        /*0524*/ 	.short	0x010a
        /*0526*/ 	.byte	0x3f
	.zero		1


	//   ....[73]....
        /*0528*/ 	.word	0x00004e10
        /*052c*/ 	.word	0x00000007
        /*0530*/ 	.word	0x00000000
        /*0534*/ 	.short	0x010a
        /*0536*/ 	.byte	0x3f
	.zero		1


	//   ....[74]....
        /*0538*/ 	.word	0x00004ea0
        /*053c*/ 	.word	0x00000006
        /*0540*/ 	.word	0x00000000
        /*0544*/ 	.short	0x010a
        /*0546*/ 	.byte	0x3f
	.zero		1


	//   ....[75]....
        /*0548*/ 	.word	0x00004f30
        /*054c*/ 	.word	0x00000007
        /*0550*/ 	.word	0x00000000
        /*0554*/ 	.short	0x010a
        /*0556*/ 	.byte	0x3f
	.zero		1


	//   ....[76]....
        /*0558*/ 	.word	0x00004fc0
        /*055c*/ 	.word	0x00000006
        /*0560*/ 	.word	0x00000000
        /*0564*/ 	.short	0x010a
        /*0566*/ 	.byte	0x3f
	.zero		1


	//   ....[77]....
        /*0568*/ 	.word	0x00005050
        /*056c*/ 	.word	0x00000007
        /*0570*/ 	.word	0x00000000
        /*0574*/ 	.short	0x010a
        /*0576*/ 	.byte	0x3f
	.zero		1


	//   ....[78]....
        /*0578*/ 	.word	0x000050e0
        /*057c*/ 	.word	0x00000006
        /*0580*/ 	.word	0x00000000
        /*0584*/ 	.short	0x010a
        /*0586*/ 	.byte	0x3f
	.zero		1


	//   ....[79]....
        /*0588*/ 	.word	0x00005170
        /*058c*/ 	.word	0x00000007
        /*0590*/ 	.word	0x00000000
        /*0594*/ 	.short	0x010a
        /*0596*/ 	.byte	0x3f
	.zero		1


	//   ....[80]....
        /*0598*/ 	.word	0x00005200
        /*059c*/ 	.word	0x00000006
        /*05a0*/ 	.word	0x00000000
        /*05a4*/ 	.short	0x010a
        /*05a6*/ 	.byte	0x3f
	.zero		1


	//   ....[81]....
        /*05a8*/ 	.word	0x00005290
        /*05ac*/ 	.word	0x00000007
        /*05b0*/ 	.word	0x00000000
        /*05b4*/ 	.short	0x010a
        /*05b6*/ 	.byte	0x3f
	.zero		1


	//   ....[82]....
        /*05b8*/ 	.word	0x00005320
        /*05bc*/ 	.word	0x00000006
        /*05c0*/ 	.word	0x00000000
        /*05c4*/ 	.short	0x010a
        /*05c6*/ 	.byte	0x3f
	.zero		1


	//   ....[83]....
        /*05c8*/ 	.word	0x000053b0
        /*05cc*/ 	.word	0x00000003
        /*05d0*/ 	.word	0x00000000
        /*05d4*/ 	.short	0x010a
        /*05d6*/ 	.byte	0x3f
	.zero		1


	//   ....[84]....
        /*05d8*/ 	.word	0x00005420
        /*05dc*/ 	.word	0x00000016
        /*05e0*/ 	.word	0xfffffff8
        /*05e4*/ 	.short	0x010a
        /*05e6*/ 	.byte	0x3f
	.zero		1


	//   ....[85]....
        /*05e8*/ 	.word	0x00005480
        /*05ec*/ 	.word	0x00000016
        /*05f0*/ 	.word	0x00000000
        /*05f4*/ 	.short	0x010a
        /*05f6*/ 	.byte	0x3f
	.zero		1


	//   ....[86]....
        /*05f8*/ 	.word	0x000054e0
        /*05fc*/ 	.word	0x00000028
        /*0600*/ 	.word	0x00000000
        /*0604*/ 	.short	0x010a
        /*0606*/ 	.byte	0x3f
	.zero		1


	//   ....[87]....
        /*0608*/ 	.word	0x00005540
        /*060c*/ 	.word	0x00000016
        /*0610*/ 	.word	0x00000008
        /*0614*/ 	.short	0x010a
        /*0616*/ 	.byte	0x3f
	.zero		1


	//   ....[88]....
        /*0618*/ 	.word	0x00005610
        /*061c*/ 	.word	0x00000012
        /*0620*/ 	.word	0x000000b0
        /*0624*/ 	.short	0x010a
        /*0626*/ 	.byte	0x3f
	.zero		1


	//   ....[89]....
        /*0628*/ 	.word	0x000056f0
        /*062c*/ 	.word	0x00000005
        /*0630*/ 	.word	0x00000000
        /*0634*/ 	.short	0x010a
        /*0636*/ 	.byte	0x3f
	.zero		1


	//   ....[90]....
        /*0638*/ 	.word	0x00005740
        /*063c*/ 	.word	0x00000007
        /*0640*/ 	.word	0x00000000
        /*0644*/ 	.short	0x010a
        /*0646*/ 	.byte	0x3f
	.zero		1


	//   ....[91]....
        /*0648*/ 	.word	0x00005790
        /*064c*/ 	.word	0x00000006
        /*0650*/ 	.word	0x00000000
        /*0654*/ 	.short	0x010a
        /*0656*/ 	.byte	0x3f
	.zero		1


	//   ....[92]....
        /*0658*/ 	.word	0x000057e0
        /*065c*/ 	.word	0x00000007
        /*0660*/ 	.word	0x00000000
        /*0664*/ 	.short	0x010a
        /*0666*/ 	.byte	0x3f
	.zero		1


	//   ....[93]....
        /*0668*/ 	.word	0x00005830
        /*066c*/ 	.word	0x00000006
        /*0670*/ 	.word	0x00000000
        /*0674*/ 	.short	0x010a
        /*0676*/ 	.byte	0x3f
	.zero		1


	//   ....[94]....
        /*0678*/ 	.word	0x00005880
        /*067c*/ 	.word	0x00000007
        /*0680*/ 	.word	0x00000000
        /*0684*/ 	.short	0x010a
        /*0686*/ 	.byte	0x3f
	.zero		1


	//   ....[95]....
        /*0688*/ 	.word	0x000058d0
        /*068c*/ 	.word	0x00000006
        /*0690*/ 	.word	0x00000000
        /*0694*/ 	.short	0x010a
        /*0696*/ 	.byte	0x3f
	.zero		1


	//   ....[96]....
        /*0698*/ 	.word	0x00005920
        /*069c*/ 	.word	0x00000007
        /*06a0*/ 	.word	0x00000000
        /*06a4*/ 	.short	0x010a
        /*06a6*/ 	.byte	0x3f
	.zero		1


	//   ....[97]....
        /*06a8*/ 	.word	0x00005970
        /*06ac*/ 	.word	0x00000006
        /*06b0*/ 	.word	0x00000000
        /*06b4*/ 	.short	0x010a
        /*06b6*/ 	.byte	0x3f
	.zero		1


	//   ....[98]....
        /*06b8*/ 	.word	0x000059c0
        /*06bc*/ 	.word	0x00000007
        /*06c0*/ 	.word	0x00000000
        /*06c4*/ 	.short	0x010a
        /*06c6*/ 	.byte	0x3f
	.zero		1


	//   ....[99]....
        /*06c8*/ 	.word	0x00005a10
        /*06cc*/ 	.word	0x00000006
        /*06d0*/ 	.word	0x00000000
        /*06d4*/ 	.short	0x010a
        /*06d6*/ 	.byte	0x3f
	.zero		1


	//   ....[100]....
        /*06d8*/ 	.word	0x00005a60
        /*06dc*/ 	.word	0x00000007
        /*06e0*/ 	.word	0x00000000
        /*06e4*/ 	.short	0x010a
        /*06e6*/ 	.byte	0x3f
	.zero		1


	//   ....[101]....
        /*06e8*/ 	.word	0x00005ab0
        /*06ec*/ 	.word	0x00000006
        /*06f0*/ 	.word	0x00000000
        /*06f4*/ 	.short	0x010a
        /*06f6*/ 	.byte	0x3f
	.zero		1


	//   ....[102]....
        /*06f8*/ 	.word	0x00005b00
        /*06fc*/ 	.word	0x00000007
        /*0700*/ 	.word	0x00000000
        /*0704*/ 	.short	0x010a
        /*0706*/ 	.byte	0x3f
	.zero		1


	//   ....[103]....
        /*0708*/ 	.word	0x00005b50
        /*070c*/ 	.word	0x00000006
        /*0710*/ 	.word	0x00000000
        /*0714*/ 	.short	0x010a
        /*0716*/ 	.byte	0x3f
	.zero		1


	//   ....[104]....
        /*0718*/ 	.word	0x00005ba0
        /*071c*/ 	.word	0x00000007
        /*0720*/ 	.word	0x00000000
        /*0724*/ 	.short	0x010a
        /*0726*/ 	.byte	0x3f
	.zero		1


	//   ....[105]....
        /*0728*/ 	.word	0x00005bf0
        /*072c*/ 	.word	0x00000006
        /*0730*/ 	.word	0x00000000
        /*0734*/ 	.short	0x010a
        /*0736*/ 	.byte	0x3f
	.zero		1


	//   ....[106]....
        /*0738*/ 	.word	0x00005c40
        /*073c*/ 	.word	0x00000007
        /*0740*/ 	.word	0x00000000
        /*0744*/ 	.short	0x010a
        /*0746*/ 	.byte	0x3f
	.zero		1


	//   ....[107]....
        /*0748*/ 	.word	0x00005c90
        /*074c*/ 	.word	0x00000006
        /*0750*/ 	.word	0x00000000
        /*0754*/ 	.short	0x010a
        /*0756*/ 	.byte	0x3f
	.zero		1


	//   ....[108]....
        /*0758*/ 	.word	0x00005ce0
        /*075c*/ 	.word	0x00000007
        /*0760*/ 	.word	0x00000000
        /*0764*/ 	.short	0x010a
        /*0766*/ 	.byte	0x3f
	.zero		1


	//   ....[109]....
        /*0768*/ 	.word	0x00005d30
        /*076c*/ 	.word	0x00000006
        /*0770*/ 	.word	0x00000000
        /*0774*/ 	.short	0x010a
        /*0776*/ 	.byte	0x3f
	.zero		1


	//----- nvinfo : EIATTR_NUM_MBARRIERS
	.align		4
.L_28:
        /*0778*/ 	.byte	0x03, 0x38
        /*077a*/ 	.short	0x0032


	//----- nvinfo : EIATTR_EXIT_INSTR_OFFSETS
	.align		4
        /*077c*/ 	.byte	0x04, 0x1c
        /*077e*/ 	.short	(.L_30 - .L_29)


	//   ....[0]....
.L_29:
        /*0780*/ 	.word	0x00001640


	//   ....[1]....
        /*0784*/ 	.word	0x000016a0


	//   ....[2]....
        /*0788*/ 	.word	0x000039b0


	//   ....[3]....
        /*078c*/ 	.word	0x000039e0


	//   ....[4]....
        /*0790*/ 	.word	0x00005400


	//----- nvinfo : EIATTR_MAX_THREADS
	.align		4
.L_30:
        /*0794*/ 	.byte	0x04, 0x05
        /*0796*/ 	.short	(.L_32 - .L_31)
.L_31:
        /*0798*/ 	.word	0x00000180
        /*079c*/ 	.word	0x00000001
        /*07a0*/ 	.word	0x00000001


	//----- nvinfo : EIATTR_CRS_STACK_SIZE
	.align		4
.L_32:
        /*07a4*/ 	.byte	0x04, 0x1e
        /*07a6*/ 	.short	(.L_34 - .L_33)
.L_33:
        /*07a8*/ 	.word	0x00000000


	//----- nvinfo : EIATTR_CBANK_PARAM_SIZE
	.align		4
.L_34:
        /*07ac*/ 	.byte	0x03, 0x19
        /*07ae*/ 	.short	0x0470


	//----- nvinfo : EIATTR_PARAM_CBANK
	.align		4
        /*07b0*/ 	.byte	0x04, 0x0a
        /*07b2*/ 	.short	(.L_36 - .L_35)
	.align		4
.L_35:
        /*07b4*/ 	.word	index@(.nv.constant0._ZN7cutlass13device_kernelINS_4gemm6kernel13GemmUniversalIN4cute5tupleIJiiiiEEENS1_10collective13CollectiveMmaINS1_37MainloopSm90TmaGmmaWarpSpecializedFP8ILi22ENS5_IJNS4_1CILi2EEENSA_ILi1EEESC_EEENS1_32KernelTmaWarpSpecializedPingpongEEENS5_IJNSA_ILi64EEENSA_ILi16EEENSA_ILi128EEEEEENS_12float_e4m3_tENS5_IJlSC_lEEESK_SL_NS4_8TiledMMAINS4_8MMA_AtomIJNS4_4SM904GMMA30MMA_64x16x32_F32E4M3E4M3_SS_TNILNSP_7ScaleInE1ELSR_1EEEEEENS4_6LayoutINS5_IJSC_SC_SC_EEENS5_IJNSA_ILi0EEESW_SW_EEEEENS5_IJNS4_10UnderscoreESZ_SZ_EEEEENS4_13SM90_TMA_LOADENS4_14ComposedLayoutINS4_7SwizzleILi3ELi4ELi3EEENS4_18smem_ptr_flag_bitsILi8EEENSU_INS5_IJNSA_ILi8EEESI_EEENS5_IJSI_SC_EEEEEEEvNS4_8identityENS4_23SM90_TMA_LOAD_MULTICASTES1C_vS1D_EENS_8epilogue10collective6detail29Sm90TmaWarpSpecializedAdapterINS1H_15DefaultEpilogueISK_SL_SL_NS1G_6thread17LinearCombinationISK_Li1EffLNS1L_9ScaleType4KindE0ELNS_15FloatRoundStyleE2ESK_EENS1_15EpilogueDefaultEEEEEvvEEEEvNT_6ParamsE)
        /*07b8*/ 	.short	0x0210
        /*07ba*/ 	.short	0x0470


	//----- nvinfo : EIATTR_SW_WAR
	.align		4
.L_36:
        /*07bc*/ 	.byte	0x04, 0x36
        /*07be*/ 	.short	(.L_38 - .L_37)
.L_37:
        /*07c0*/ 	.word	0x00000008
.L_38:


//--------------------- .nv.callgraph             --------------------------
	.section	.nv.callgraph,"",@"SHT_CUDA_CALLGRAPH"
	.align	4
	.sectionentsize	8
	.align		4
        /*0000*/ 	.word	0x00000000
	.align		4
        /*0004*/ 	.word	0xffffffff
	.align		4
        /*0008*/ 	.word	0x00000000
	.align		4
        /*000c*/ 	.word	0xfffffffe
	.align		4
        /*0010*/ 	.word	0x00000000
	.align		4
        /*0014*/ 	.word	0xfffffffd
	.align		4
        /*0018*/ 	.word	0x00000000
	.align		4
        /*001c*/ 	.word	0xfffffffc


//--------------------- .nv.constant4             --------------------------
	.section	.nv.constant4,"a",@progbits
	.align	8
	.align		8
.nv.constant4:
        /*0000*/ 	.dword	_ZN39_INTERNAL_00b2a36b_4_k_cu_c5fc0cfd_88574cuda3std3__45__cpo5beginE
	.align		8
        /*0008*/ 	.dword	_ZN39_INTERNAL_00b2a36b_4_k_cu_c5fc0cfd_88574cuda3std3__45__cpo3endE
	.align		8
        /*0010*/ 	.dword	_ZN39_INTERNAL_00b2a36b_4_k_cu_c5fc0cfd_88574cuda3std3__45__cpo6cbeginE
	.align		8
        /*0018*/ 	.dword	_ZN39_INTERNAL_00b2a36b_4_k_cu_c5fc0cfd_88574cuda3std3__45__cpo4cendE
	.align		8
        /*0020*/ 	.dword	_ZN39_INTERNAL_00b2a36b_4_k_cu_c5fc0cfd_88574cuda3std3__441_GLOBAL__N__00b2a36b_4_k_cu_c5fc0cfd_88576ignoreE
	.align		8
        /*0028*/ 	.dword	_ZN39_INTERNAL_00b2a36b_4_k_cu_c5fc0cfd_88574cuda3std3__419piecewise_constructE
	.align		8
        /*0030*/ 	.dword	_ZN39_INTERNAL_00b2a36b_4_k_cu_c5fc0cfd_88574cuda3std3__48in_placeE
	.align		8
        /*0038*/ 	.dword	_ZN39_INTERNAL_00b2a36b_4_k_cu_c5fc0cfd_88574cuda3std6ranges3__45__cpo4swapE
	.align		8
        /*0040*/ 	.dword	_ZN39_INTERNAL_00b2a36b_4_k_cu_c5fc0cfd_88574cuda3std6ranges3__45__cpo9iter_moveE
	.align		8
        /*0048*/ 	.dword	_ZN39_INTERNAL_00b2a36b_4_k_cu_c5fc0cfd_88574cute7productE
	.align		8
        /*0050*/ 	.dword	_ZN39_INTERNAL_00b2a36b_4_k_cu_c5fc0cfd_88574cute1_E


//--------------------- .text._ZN7cutlass13device_kernelINS_4gemm6kernel13GemmUniversalIN4cute5tupleIJiiiiEEENS1_10collective13CollectiveMmaINS1_37MainloopSm90TmaGmmaWarpSpecializedFP8ILi22ENS5_IJNS4_1CILi2EEENSA_ILi1EEESC_EEENS1_32KernelTmaWarpSpecializedPingpongEEENS5_IJNSA_ILi64EEENSA_ILi16EEENSA_ILi128EEEEEENS_12float_e4m3_tENS5_IJlSC_lEEESK_SL_NS4_8TiledMMAINS4_8MMA_AtomIJNS4_4SM904GMMA30MMA_64x16x32_F32E4M3E4M3_SS_TNILNSP_7ScaleInE1ELSR_1EEEEEENS4_6LayoutINS5_IJSC_SC_SC_EEENS5_IJNSA_ILi0EEESW_SW_EEEEENS5_IJNS4_10UnderscoreESZ_SZ_EEEEENS4_13SM90_TMA_LOADENS4_14ComposedLayoutINS4_7SwizzleILi3ELi4ELi3EEENS4_18smem_ptr_flag_bitsILi8EEENSU_INS5_IJNSA_ILi8EEESI_EEENS5_IJSI_SC_EEEEEEEvNS4_8identityENS4_23SM90_TMA_LOAD_MULTICASTES1C_vS1D_EENS_8epilogue10collective6detail29Sm90TmaWarpSpecializedAdapterINS1H_15DefaultEpilogueISK_SL_SL_NS1G_6thread17LinearCombinationISK_Li1EffLNS1L_9ScaleType4KindE0ELNS_15FloatRoundStyleE2ESK_EENS1_15EpilogueDefaultEEEEEvvEEEEvNT_6ParamsE --------------------------
	.section	.text._ZN7cutlass13device_kernelINS_4gemm6kernel13GemmUniversalIN4cute5tupleIJiiiiEEENS1_10collective13CollectiveMmaINS1_37MainloopSm90TmaGmmaWarpSpecializedFP8ILi22ENS5_IJNS4_1CILi2EEENSA_ILi1EEESC_EEENS1_32KernelTmaWarpSpecializedPingpongEEENS5_IJNSA_ILi64EEENSA_ILi16EEENSA_ILi128EEEEEENS_12float_e4m3_tENS5_IJlSC_lEEESK_SL_NS4_8TiledMMAINS4_8MMA_AtomIJNS4_4SM904GMMA30MMA_64x16x32_F32E4M3E4M3_SS_TNILNSP_7ScaleInE1ELSR_1EEEEEENS4_6LayoutINS5_IJSC_SC_SC_EEENS5_IJNSA_ILi0EEESW_SW_EEEEENS5_IJNS4_10UnderscoreESZ_SZ_EEEEENS4_13SM90_TMA_LOADENS4_14ComposedLayoutINS4_7SwizzleILi3ELi4ELi3EEENS4_18smem_ptr_flag_bitsILi8EEENSU_INS5_IJNSA_ILi8EEESI_EEENS5_IJSI_SC_EEEEEEEvNS4_8identityENS4_23SM90_TMA_LOAD_MULTICASTES1C_vS1D_EENS_8epilogue10collective6detail29Sm90TmaWarpSpecializedAdapterINS1H_15DefaultEpilogueISK_SL_SL_NS1G_6thread17LinearCombinationISK_Li1EffLNS1L_9ScaleType4KindE0ELNS_15FloatRoundStyleE2ESK_EENS1_15EpilogueDefaultEEEEEvvEEEEvNT_6ParamsE,"ax",@progbits
	.align	128
.text._ZN7cutlass13device_kernelINS_4gemm6kernel13GemmUniversalIN4cute5tupleIJiiiiEEENS1_10collective13CollectiveMmaINS1_37MainloopSm90TmaGmmaWarpSpecializedFP8ILi22ENS5_IJNS4_1CILi2EEENSA_ILi1EEESC_EEENS1_32KernelTmaWarpSpecializedPingpongEEENS5_IJNSA_ILi64EEENSA_ILi16EEENSA_ILi128EEEEEENS_12float_e4m3_tENS5_IJlSC_lEEESK_SL_NS4_8TiledMMAINS4_8MMA_AtomIJNS4_4SM904GMMA30MMA_64x16x32_F32E4M3E4M3_SS_TNILNSP_7ScaleInE1ELSR_1EEEEEENS4_6LayoutINS5_IJSC_SC_SC_EEENS5_IJNSA_ILi0EEESW_SW_EEEEENS5_IJNS4_10UnderscoreESZ_SZ_EEEEENS4_13SM90_TMA_LOADENS4_14ComposedLayoutINS4_7SwizzleILi3ELi4ELi3EEENS4_18smem_ptr_flag_bitsILi8EEENSU_INS5_IJNSA_ILi8EEESI_EEENS5_IJSI_SC_EEEEEEEvNS4_8identityENS4_23SM90_TMA_LOAD_MULTICASTES1C_vS1D_EENS_8epilogue10collective6detail29Sm90TmaWarpSpecializedAdapterINS1H_15DefaultEpilogueISK_SL_SL_NS1G_6thread17LinearCombinationISK_Li1EffLNS1L_9ScaleType4KindE0ELNS_15FloatRoundStyleE2ESK_EENS1_15EpilogueDefaultEEEEEvvEEEEvNT_6ParamsE:
        .type           _ZN7cutlass13device_kernelINS_4gemm6kernel13GemmUniversalIN4cute5tupleIJiiiiEEENS1_10collective13CollectiveMmaINS1_37MainloopSm90TmaGmmaWarpSpecializedFP8ILi22ENS5_IJNS4_1CILi2EEENSA_ILi1EEESC_EEENS1_32KernelTmaWarpSpecializedPingpongEEENS5_IJNSA_ILi64EEENSA_ILi16EEENSA_ILi128EEEEEENS_12float_e4m3_tENS5_IJlSC_lEEESK_SL_NS4_8TiledMMAINS4_8MMA_AtomIJNS4_4SM904GMMA30MMA_64x16x32_F32E4M3E4M3_SS_TNILNSP_7ScaleInE1ELSR_1EEEEEENS4_6LayoutINS5_IJSC_SC_SC_EEENS5_IJNSA_ILi0EEESW_SW_EEEEENS5_IJNS4_10UnderscoreESZ_SZ_EEEEENS4_13SM90_TMA_LOADENS4_14ComposedLayoutINS4_7SwizzleILi3ELi4ELi3EEENS4_18smem_ptr_flag_bitsILi8EEENSU_INS5_IJNSA_ILi8EEESI_EEENS5_IJSI_SC_EEEEEEEvNS4_8identityENS4_23SM90_TMA_LOAD_MULTICASTES1C_vS1D_EENS_8epilogue10collective6detail29Sm90TmaWarpSpecializedAdapterINS1H_15DefaultEpilogueISK_SL_SL_NS1G_6thread17LinearCombinationISK_Li1EffLNS1L_9ScaleType4KindE0ELNS_15FloatRoundStyleE2ESK_EENS1_15EpilogueDefaultEEEEEvvEEEEvNT_6ParamsE,@function
        .size           _ZN7cutlass13device_kernelINS_4gemm6kernel13GemmUniversalIN4cute5tupleIJiiiiEEENS1_10collective13CollectiveMmaINS1_37MainloopSm90TmaGmmaWarpSpecializedFP8ILi22ENS5_IJNS4_1CILi2EEENSA_ILi1EEESC_EEENS1_32KernelTmaWarpSpecializedPingpongEEENS5_IJNSA_ILi64EEENSA_ILi16EEENSA_ILi128EEEEEENS_12float_e4m3_tENS5_IJlSC_lEEESK_SL_NS4_8TiledMMAINS4_8MMA_AtomIJNS4_4SM904GMMA30MMA_64x16x32_F32E4M3E4M3_SS_TNILNSP_7ScaleInE1ELSR_1EEEEEENS4_6LayoutINS5_IJSC_SC_SC_EEENS5_IJNSA_ILi0EEESW_SW_EEEEENS5_IJNS4_10UnderscoreESZ_SZ_EEEEENS4_13SM90_TMA_LOADENS4_14ComposedLayoutINS4_7SwizzleILi3ELi4ELi3EEENS4_18smem_ptr_flag_bitsILi8EEENSU_INS5_IJNSA_ILi8EEESI_EEENS5_IJSI_SC_EEEEEEEvNS4_8identityENS4_23SM90_TMA_LOAD_MULTICASTES1C_vS1D_EENS_8epilogue10collective6detail29Sm90TmaWarpSpecializedAdapterINS1H_15DefaultEpilogueISK_SL_SL_NS1G_6thread17LinearCombinationISK_Li1EffLNS1L_9ScaleType4KindE0ELNS_15FloatRoundStyleE2ESK_EENS1_15EpilogueDefaultEEEEEvvEEEEvNT_6ParamsE,(.L_x_133 - _ZN7cutlass13device_kernelINS_4gemm6kernel13GemmUniversalIN4cute5tupleIJiiiiEEENS1_10collective13CollectiveMmaINS1_37MainloopSm90TmaGmmaWarpSpecializedFP8ILi22ENS5_IJNS4_1CILi2EEENSA_ILi1EEESC_EEENS1_32KernelTmaWarpSpecializedPingpongEEENS5_IJNSA_ILi64EEENSA_ILi16EEENSA_ILi128EEEEEENS_12float_e4m3_tENS5_IJlSC_lEEESK_SL_NS4_8TiledMMAINS4_8MMA_AtomIJNS4_4SM904GMMA30MMA_64x16x32_F32E4M3E4M3_SS_TNILNSP_7ScaleInE1ELSR_1EEEEEENS4_6LayoutINS5_IJSC_SC_SC_EEENS5_IJNSA_ILi0EEESW_SW_EEEEENS5_IJNS4_10UnderscoreESZ_SZ_EEEEENS4_13SM90_TMA_LOADENS4_14ComposedLayoutINS4_7SwizzleILi3ELi4ELi3EEENS4_18smem_ptr_flag_bitsILi8EEENSU_INS5_IJNSA_ILi8EEESI_EEENS5_IJSI_SC_EEEEEEEvNS4_8identityENS4_23SM90_TMA_LOAD_MULTICASTES1C_vS1D_EENS_8epilogue10collective6detail29Sm90TmaWarpSpecializedAdapterINS1H_15DefaultEpilogueISK_SL_SL_NS1G_6thread17LinearCombinationISK_Li1EffLNS1L_9ScaleType4KindE0ELNS_15FloatRoundStyleE2ESK_EENS1_15EpilogueDefaultEEEEEvvEEEEvNT_6ParamsE)
        .other          _ZN7cutlass13device_kernelINS_4gemm6kernel13GemmUniversalIN4cute5tupleIJiiiiEEENS1_10collective13CollectiveMmaINS1_37MainloopSm90TmaGmmaWarpSpecializedFP8ILi22ENS5_IJNS4_1CILi2EEENSA_ILi1EEESC_EEENS1_32KernelTmaWarpSpecializedPingpongEEENS5_IJNSA_ILi64EEENSA_ILi16EEENSA_ILi128EEEEEENS_12float_e4m3_tENS5_IJlSC_lEEESK_SL_NS4_8TiledMMAINS4_8MMA_AtomIJNS4_4SM904GMMA30MMA_64x16x32_F32E4M3E4M3_SS_TNILNSP_7ScaleInE1ELSR_1EEEEEENS4_6LayoutINS5_IJSC_SC_SC_EEENS5_IJNSA_ILi0EEESW_SW_EEEEENS5_IJNS4_10UnderscoreESZ_SZ_EEEEENS4_13SM90_TMA_LOADENS4_14ComposedLayoutINS4_7SwizzleILi3ELi4ELi3EEENS4_18smem_ptr_flag_bitsILi8EEENSU_INS5_IJNSA_ILi8EEESI_EEENS5_IJSI_SC_EEEEEEEvNS4_8identityENS4_23SM90_TMA_LOAD_MULTICASTES1C_vS1D_EENS_8epilogue10collective6detail29Sm90TmaWarpSpecializedAdapterINS1H_15DefaultEpilogueISK_SL_SL_NS1G_6thread17LinearCombinationISK_Li1EffLNS1L_9ScaleType4KindE0ELNS_15FloatRoundStyleE2ESK_EENS1_15EpilogueDefaultEEEEEvvEEEEvNT_6ParamsE,@"STO_CUDA_ENTRY STV_DEFAULT"
_ZN7cutlass13device_kernelINS_4gemm6kernel13GemmUniversalIN4cute5tupleIJiiiiEEENS1_10collective13CollectiveMmaINS1_37MainloopSm90TmaGmmaWarpSpecializedFP8ILi22ENS5_IJNS4_1CILi2EEENSA_ILi1EEESC_EEENS1_32KernelTmaWarpSpecializedPingpongEEENS5_IJNSA_ILi64EEENSA_ILi16EEENSA_ILi128EEEEEENS_12float_e4m3_tENS5_IJlSC_lEEESK_SL_NS4_8TiledMMAINS4_8MMA_AtomIJNS4_4SM904GMMA30MMA_64x16x32_F32E4M3E4M3_SS_TNILNSP_7ScaleInE1ELSR_1EEEEEENS4_6LayoutINS5_IJSC_SC_SC_EEENS5_IJNSA_ILi0EEESW_SW_EEEEENS5_IJNS4_10UnderscoreESZ_SZ_EEEEENS4_13SM90_TMA_LOADENS4_14ComposedLayoutINS4_7SwizzleILi3ELi4ELi3EEENS4_18smem_ptr_flag_bitsILi8EEENSU_INS5_IJNSA_ILi8EEESI_EEENS5_IJSI_SC_EEEEEEEvNS4_8identityENS4_23SM90_TMA_LOAD_MULTICASTES1C_vS1D_EENS_8epilogue10collective6detail29Sm90TmaWarpSpecializedAdapterINS1H_15DefaultEpilogueISK_SL_SL_NS1G_6thread17LinearCombinationISK_Li1EffLNS1L_9ScaleType4KindE0ELNS_15FloatRoundStyleE2ESK_EENS1_15EpilogueDefaultEEEEEvvEEEEvNT_6ParamsE:
[----:B------:R-:W-:Y:S01]  /*0000*/  LDC R1, c[0x0][0x28] ;  /* 0x00000a00ff017b82 */ /* 0x000fe20000000800 */
[----:B------:R-:W0:Y:S01]  /*0010*/  S2R R7, SR_TID.X ;  /* 0x0000000000077919 */ /* 0x000e220000002100 */
[----:B------:R-:W-:Y:S01]  /*0020*/  ELECT P0, URZ, PT ;  /* 0x00000000003f782f */ /* 0x000fe20003800000 */
[----:B------:R-:W-:Y:S01]  /*0030*/  BSSY B0, `(.L_x_0) ;  /* 0x000000f000007945 */ /* 0x000fe20003800000 */
[--C-:B0-----:R-:W-:Y:S02]  /*0040*/  SHF.R.U32.HI R0, RZ, 0x5, R7.reuse ;  /* 0x00000005ff007819 */ /* 0x101fe40000011607 */
[----:B------:R-:W-:-:S03]  /*0050*/  SHF.R.U32.HI R5, RZ, 0x7, R7 ;  /* 0x00000007ff057819 */ /* 0x000fc60000011607 */
[----:B------:R-:W0:Y:S04]  /*0060*/  SHFL.IDX PT, R2, R0, RZ, 0x1f ;  /* 0x00001fff00027589 */ /* 0x000e2800000e0000 */
[----:B------:R1:W2:Y:S01]  /*0070*/  SHFL.IDX PT, R6, R5, RZ, 0x1f ;  /* 0x00001fff05067589 */ /* 0x0002a200000e0000 */
[----:B0-----:R-:W-:-:S13]  /*0080*/  ISETP.NE.OR P0, PT, R2, RZ, !P0 ;  /* 0x000000ff0200720c */ /* 0x001fda0004705670 */
[----:B-12---:R-:W-:Y:S05]  /*0090*/  @P0 BRA `(.L_x_1) ;  /* 0x0000000000200947 */ /* 0x006fea0003800000 */
[----:B------:R-:W-:Y:S02]  /*00a0*/  ULDC.64 UR4, c[0x0][0x198] ;  /* 0x0000660000047ab9 */ /* 0x000fe40000000a00 */
[----:B------:R-:W-:Y:S02]  /*00b0*/  UIADD3 UR6, UP0, UR4, 0xf0, URZ ;  /* 0x000000f004067890 */ /* 0x000fe4000ff1e03f */
[----:B------:R-:W-:Y:S02]  /*00c0*/  UIADD3 UR4, UP1, UR4, 0x1f0, URZ ;  /* 0x000001f004047890 */ /* 0x000fe4000ff3e03f */
[----:B------:R-:W-:Y:S02]  /*00d0*/  UIADD3.X UR7, URZ, UR5, URZ, UP0, !UPT ;  /* 0x000000053f077290 */ /* 0x000fe400087fe43f */
[----:B------:R-:W-:-:S07]  /*00e0*/  UIADD3.X UR5, URZ, UR5, URZ, UP1, !UPT ;  /* 0x000000053f057290 */ /* 0x000fce0008ffe43f */
[----:B------:R0:W-:Y:S02]  /*00f0*/  UTMACCTL.PF [UR6] ;  /* 0x00000000060079b9 */ /* 0x0001e40008040000 */
[----:B------:R0:W-:Y:S02]  /*0100*/  UTMACCTL.PF [UR4] ;  /* 0x00000000040079b9 */ /* 0x0001e40008040000 */
[----:B0-----:R-:W-:Y:S01]  /*0110*/  NOP ;  /* 0x0000000000007918 */ /* 0x001fe20000000000 */
.L_x_1:
[----:B------:R-:W-:Y:S05]  /*0120*/  BSYNC B0 ;  /* 0x0000000000007941 */ /* 0x000fea0003800000 */
.L_x_0:
[----:B------:R-:W0:Y:S02]  /*0130*/  SHFL.IDX PT, R8, R0, RZ, 0x1f ;  /* 0x00001fff00087589 */ /* 0x000e2400000e0000 */
[----:B0-----:R-:W-:-:S13]  /*0140*/  ISETP.NE.AND P0, PT, R8, RZ, PT ;  /* 0x000000ff0800720c */ /* 0x001fda0003f05270 */
[----:B------:R-:W-:Y:S05]  /*0150*/  @P0 BRA `(.L_x_2) ;  /* 0x0000000000f40947 */ /* 0x000fea0003800000 */
[----:B------:R-:W-:Y:S01]  /*0160*/  ELECT P0, URZ, PT ;  /* 0x00000000003f782f */ /* 0x000fe20003800000 */
[----:B------:R-:W-:-:S12]  /*0170*/  BSSY B0, `(.L_x_2) ;  /* 0x000003b000007945 */ /* 0x000fd80003800000 */
[----:B------:R-:W-:Y:S05]  /*0180*/  @!P0 BRA `(.L_x_3) ;  /* 0x0000000000e48947 */ /* 0x000fea0003800000 */
[----:B------:R-:W0:Y:S01]  /*0190*/  S2UR UR8, SR_CgaCtaId ;  /* 0x00000000000879c3 */ /* 0x000e220000008800 */
[----:B------:R-:W-:Y:S01]  /*01a0*/  UMOV UR4, 0x400 ;  /* 0x0000040000047882 */ /* 0x000fe20000000000 */
[----:B------:R-:W-:Y:S01]  /*01b0*/  UMOV UR5, 0x1 ;  /* 0x0000000100057882 */ /* 0x000fe20000000000 */
[----:B------:R-:W-:Y:S02]  /*01c0*/  UMOV UR6, 0x2 ;  /* 0x0000000200067882 */ /* 0x000fe40000000000 */
[----:B------:R-:W-:-:S04]  /*01d0*/  UIADD3 UR6, -UR6, 0x100000, URZ ;  /* 0x0010000006067890 */ /* 0x000fc8000fffe13f */
[----:B------:R-:W-:Y:S02]  /*01e0*/  USHF.L.U32 UR7, UR6, 0xb, URZ ;  /* 0x0000000b06077899 */ /* 0x000fe4000800063f */
[----:B------:R-:W-:Y:S02]  /*01f0*/  USHF.L.U32 UR6, UR6, 0x1, URZ ;  /* 0x0000000106067899 */ /* 0x000fe4000800063f */
[----:B0-----:R-:W-:Y:S02]  /*0200*/  ULEA UR8, UR8, UR4, 0x18 ;  /* 0x0000000408087291 */ /* 0x001fe4000f8ec03f */
[----:B------:R-:W-:-:S04]  /*0210*/  UIADD3 UR4, -UR5, 0x100000, URZ ;  /* 0x0010000005047890 */ /* 0x000fc8000fffe13f */
[----:B------:R-:W-:Y:S02]  /*0220*/  USHF.L.U32 UR5, UR4, 0xb, URZ ;  /* 0x0000000b04057899 */ /* 0x000fe4000800063f */
[----:B------:R-:W-:Y:S01]  /*0230*/  USHF.L.U32 UR4, UR4, 0x1, URZ ;  /* 0x0000000104047899 */ /* 0x000fe2000800063f */
[----:B------:R-:W0:Y:S11]  /*0240*/  FENCE.VIEW.ASYNC.S ;  /* 0x00000000000073c6 */ /* 0x000e360000000000 */
[----:B0-----:R0:W1:Y:S01]  /*0250*/  SYNCS.EXCH.64 URZ, [UR8], UR4 ;  /* 0x00000004083f75b2 */ /* 0x0010620008000100 */
[----:B------:R0:W2:Y:S01]  /*0260*/  SYNCS.EXCH.64 URZ, [UR8+0xb0], UR6 ;  /* 0x0000b006083f75b2 */ /* 0x0000a20008000100 */
[----:B------:R0:W3:Y:S01]  /*0270*/  SYNCS.EXCH.64 URZ, [UR8+0x8], UR4 ;  /* 0x00000804083f75b2 */ /* 0x0000e20008000100 */
[----:B------:R0:W4:Y:S01]  /*0280*/  SYNCS.EXCH.64 URZ, [UR8+0xb8], UR6 ;  /* 0x0000b806083f75b2 */ /* 0x0001220008000100 */
[----:B------:R0:W0:Y:S01]  /*0290*/  SYNCS.EXCH.64 URZ, [UR8+0x10], UR4 ;  /* 0x00001004083f75b2 */ /* 0x0000220008000100 */
        /* <DEDUP_REMOVED lines=39> */
[----:B-1234-:R-:W-:Y:S01]  /*0510*/  NOP ;  /* 0x0000000000007918 */ /* 0x01efe20000000000 */
.L_x_3:
[----:B0-----:R-:W-:Y:S05]  /*0520*/  BSYNC B0 ;  /* 0x0000000000007941 */ /* 0x001fea0003800000 */
.L_x_2:
[----:B------:R-:W0:Y:S01]  /*0530*/  SHFL.IDX PT, R3, R0, RZ, 0x1f ;  /* 0x00001fff00037589 */ /* 0x000e2200000e0000 */
[----:B------:R-:W-:Y:S01]  /*0540*/  SHF.R.S32.HI R4, RZ, 0x1f, R7 ;  /* 0x0000001fff047819 */ /* 0x000fe20000011407 */
[----:B------:R-:W1:Y:S01]  /*0550*/  S2UR UR13, SR_CTAID.X ;  /* 0x00000000000d79c3 */ /* 0x000e620000002500 */
[----:B------:R-:W-:Y:S01]  /*0560*/  ELECT P0, URZ, PT ;  /* 0x00000000003f782f */ /* 0x000fe20003800000 */
[----:B------:R2:W3:Y:S01]  /*0570*/  SHFL.IDX PT, R9, R0, RZ, 0x1f ;  /* 0x00001fff00097589 */ /* 0x0004e200000e0000 */
[----:B------:R-:W-:Y:S02]  /*0580*/  LEA.HI R4, R4, R7, RZ, 0x7 ;  /* 0x0000000704047211 */ /* 0x000fe400078f38ff */
[----:B------:R-:W-:Y:S01]  /*0590*/  ELECT P1, URZ, PT ;  /* 0x00000000003f782f */ /* 0x000fe20003820000 */
[----:B------:R-:W-:Y:S01]  /*05a0*/  NOP ;  /* 0x0000000000007918 */ /* 0x000fe20000000000 */
[----:B------:R-:W4:Y:S01]  /*05b0*/  S2R R14, SR_CTAID.Y ;  /* 0x00000000000e7919 */ /* 0x000f220000002600 */
[----:B------:R-:W-:Y:S01]  /*05c0*/  LOP3.LUT R4, R4, 0xffffff80, RZ, 0xc0, !PT ;  /* 0xffffff8004047812 */ /* 0x000fe200078ec0ff */
[----:B------:R-:W-:Y:S01]  /*05d0*/  ULDC UR4, c[0x0][0x150] ;  /* 0x0000540000047ab9 */ /* 0x000fe20000000800 */
[----:B------:R-:W5:Y:S01]  /*05e0*/  LDC R11, c[0x0][0x144] ;  /* 0x00005100ff0b7b82 */ /* 0x000f620000000800 */
[----:B------:R3:W5:Y:S01]  /*05f0*/  SHFL.IDX PT, R16, R5, RZ, 0x1f ;  /* 0x00001fff05107589 */ /* 0x00076200000e0000 */
[----:B------:R-:W-:Y:S01]  /*0600*/  UMOV UR12, 0x80 ;  /* 0x00000080000c7882 */ /* 0x000fe20000000000 */
[----:B------:R-:W-:Y:S01]  /*0610*/  IMAD.IADD R12, R7, 0x1, -R4 ;  /* 0x00000001070c7824 */ /* 0x000fe200078e0a04 */
[----:B------:R-:W-:Y:S01]  /*0620*/  NOP ;  /* 0x0000000000007918 */ /* 0x000fe20000000000 */
[C---:B------:R-:W-:Y:S01]  /*0630*/  VIADD R38, R6.reuse, 0xffffffff ;  /* 0xffffffff06267836 */ /* 0x040fe20000000000 */
[----:B------:R-:W-:-:S02]  /*0640*/  ISETP.NE.AND P4, PT, R6, RZ, PT ;  /* 0x000000ff0600720c */ /* 0x000fc40003f85270 */
[----:B------:R-:W-:Y:S01]  /*0650*/  SHF.R.S32.HI R23, RZ, 0x1f, R12 ;  /* 0x0000001fff177819 */ /* 0x000fe2000001140c */
[----:B------:R-:W5:Y:S01]  /*0660*/  LDC R13, c[0x0][0x140] ;  /* 0x00005000ff0d7b82 */ /* 0x000f620000000800 */
[----:B------:R-:W-:Y:S02]  /*0670*/  ISETP.GE.U32.AND P6, PT, R38, 0x2, PT ;  /* 0x000000022600780c */ /* 0x000fe40003fc6070 */
[----:B0-----:R-:W-:Y:S02]  /*0680*/  ISETP.NE.OR P0, PT, R3, RZ, !P0 ;  /* 0x000000ff0300720c */ /* 0x001fe40004705670 */
[----:B------:R-:W-:Y:S02]  /*0690*/  LEA.HI R3, R23, R12, RZ, 0x3 ;  /* 0x0000000c17037211 */ /* 0x000fe400078f18ff */
[----:B-1----:R-:W-:Y:S01]  /*06a0*/  I2FP.F32.U32 R4, UR13 ;  /* 0x0000000d00047c45 */ /* 0x002fe20008201000 */
[----:B------:R-:W0:Y:S01]  /*06b0*/  LDC R27, c[0x0][0x148] ;  /* 0x00005200ff1b7b82 */ /* 0x000e220000000800 */
[----:B--2---:R-:W-:-:S02]  /*06c0*/  SHF.R.S32.HI R0, RZ, 0x3, R3 ;  /* 0x00000003ff007819 */ /* 0x004fc40000011403 */
[----:B---3--:R-:W-:Y:S01]  /*06d0*/  ISETP.NE.OR P1, PT, R9, RZ, !P1 ;  /* 0x000000ff0900720c */ /* 0x008fe20004f25670 */
[----:B------:R-:W-:Y:S01]  /*06e0*/  FMUL R10, R4, UR4 ;  /* 0x00000004040a7c20 */ /* 0x000fe20008400000 */
[----:B------:R-:W-:Y:S01]  /*06f0*/  SHF.R.S32.HI R3, RZ, 0x1f, R3 ;  /* 0x0000001fff037819 */ /* 0x000fe20000011403 */
[----:B------:R-:W-:Y:S01]  /*0700*/  ULDC UR4, c[0x0][0x154] ;  /* 0x0000550000047ab9 */ /* 0x000fe20000000800 */
[----:B------:R-:W-:Y:S01]  /*0710*/  SHF.R.S32.HI R9, RZ, 0x1f, R8 ;  /* 0x0000001fff097819 */ /* 0x000fe20000011408 */
[----:B------:R-:W-:Y:S01]  /*0720*/  VOTEU.ALL UP1, P0 ;  /* 0x00000000003f7886 */ /* 0x000fe20000020000 */
[----:B------:R-:W-:Y:S01]  /*0730*/  LEA.HI R4, R3, R0, RZ, 0x2 ;  /* 0x0000000003047211 */ /* 0x000fe200078f10ff */
[----:B------:R-:W1:Y:S01]  /*0740*/  F2I.U32.TRUNC.NTZ R10, R10 ;  /* 0x0000000a000a7305 */ /* 0x000e62000020f000 */
[----:B------:R-:W-:Y:S01]  /*0750*/  LEA.HI R9, R9, R8, RZ, 0x2 ;  /* 0x0000000809097211 */ /* 0x000fe200078f10ff */
[----:B------:R-:W-:Y:S01]  /*0760*/  VOTEU.ALL UP0, P0 ;  /* 0x00000000003f7886 */ /* 0x000fe20000000000 */
[----:B------:R-:W-:Y:S01]  /*0770*/  SHF.R.S32.HI R3, RZ, 0x1f, R2 ;  /* 0x0000001fff037819 */ /* 0x000fe20000011402 */
[----:B------:R-:W2:Y:S01]  /*0780*/  @!UP1 S2UR UR7, SR_CgaCtaId ;  /* 0x00000000000799c3 */ /* 0x000ea20000008800 */
[----:B------:R-:W-:Y:S01]  /*0790*/  LOP3.LUT R5, R4, 0xfffffffc, RZ, 0xc0, !PT ;  /* 0xfffffffc04057812 */ /* 0x000fe200078ec0ff */
[----:B------:R-:W-:Y:S01]  /*07a0*/  VOTEU.ALL UP2, P1 ;  /* 0x00000000003f7886 */ /* 0x000fe20000840000 */
[----:B------:R-:W-:Y:S01]  /*07b0*/  LOP3.LUT R9, R9, 0x3ffffffc, RZ, 0xc0, !PT ;  /* 0x3ffffffc09097812 */ /* 0x000fe200078ec0ff */
[----:B------:R-:W-:Y:S01]  /*07c0*/  @!UP1 UMOV UR6, 0x400 ;  /* 0x0000040000069882 */ /* 0x000fe20000000000 */
[----:B------:R-:W-:Y:S01]  /*07d0*/  LEA.HI R3, R3, R2, RZ, 0x2 ;  /* 0x0000000203037211 */ /* 0x000fe200078f10ff */
[----:B------:R-:W-:Y:S01]  /*07e0*/  IMAD.IADD R5, R0, 0x1, -R5 ;  /* 0x0000000100057824 */ /* 0x000fe200078e0a05 */
[----:B------:R-:W-:Y:S01]  /*07f0*/  @!UP2 UMOV UR9, 0x400 ;  /* 0x000004000009a882 */ /* 0x000fe20000000000 */
[----:B------:R-:W-:Y:S01]  /*0800*/  IMAD.IADD R8, R8, 0x1, -R9 ;  /* 0x0000000108087824 */ /* 0x000fe200078e0a09 */
[----:B------:R-:W-:Y:S01]  /*0810*/  LOP3.LUT R3, R3, 0xfffffffc, RZ, 0xc0, !PT ;  /* 0xfffffffc03037812 */ /* 0x000fe200078ec0ff */
[----:B------:R-:W3:Y:S01]  /*0820*/  @!UP2 S2UR UR10, SR_CgaCtaId ;  /* 0x00000000000aa9c3 */ /* 0x000ee20000008800 */
[----:B-1----:R-:W-:Y:S01]  /*0830*/  IMAD.MOV R10, RZ, RZ, -R10 ;  /* 0x000000ffff0a7224 */ /* 0x002fe200078e0a0a */
[----:B------:R-:W-:Y:S01]  /*0840*/  VOTEU.ALL UP3, P1 ;  /* 0x00000000003f7886 */ /* 0x000fe20000860000 */
[----:B------:R-:W-:Y:S01]  /*0850*/  IMAD R5, R8, 0x4, R5 ;  /* 0x0000000408057824 */ /* 0x000fe200078e0205 */
[----:B------:R-:W-:Y:S01]  /*0860*/  VOTEU.ALL UP4, P1 ;  /* 0x00000000003f7886 */ /* 0x000fe20000880000 */
[----:B------:R-:W-:Y:S01]  /*0870*/  IMAD.IADD R22, R2, 0x1, -R3 ;  /* 0x0000000102167824 */ /* 0x000fe200078e0a03 */
[----:B----4-:R-:W-:Y:S01]  /*0880*/  I2FP.F32.U32 R2, R14 ;  /* 0x0000000e00027245 */ /* 0x010fe20000201000 */
[----:B-----5:R-:W-:Y:S01]  /*0890*/  IMAD R25, R11, R10, UR13 ;  /* 0x0000000d0b197e24 */ /* 0x020fe2000f8e020a */
[----:B------:R-:W-:Y:S01]  /*08a0*/  LEA.HI R0, R5, R5, RZ, 0x1 ;  /* 0x0000000505007211 */ /* 0x000fe200078f08ff */
[----:B------:R-:W-:Y:S01]  /*08b0*/  VOTEU.ALL UP5, P1 ;  /* 0x00000000003f7886 */ /* 0x000fe200008a0000 */
[----:B------:R-:W-:Y:S01]  /*08c0*/  ISETP.EQ.U32.AND P3, PT, R13, 0x1, PT ;  /* 0x000000010d00780c */ /* 0x000fe20003f62070 */
[----:B------:R-:W-:Y:S01]  /*08d0*/  FMUL R3, R2, UR4 ;  /* 0x0000000402037c20 */ /* 0x000fe20008400000 */
[----:B------:R-:W-:Y:S01]  /*08e0*/  LOP3.LUT R2, R0, 0xfffffffe, RZ, 0xc0, !PT ;  /* 0xfffffffe00027812 */ /* 0x000fe200078ec0ff */
[C---:B------:R-:W-:Y:S01]  /*08f0*/  IMAD.SHL.U32 R0, R5.reuse, 0x4, RZ ;  /* 0x0000000405007824 */ /* 0x040fe200078e00ff */
[----:B------:R-:W-:Y:S01]  /*0900*/  UMOV UR4, 0x20 ;  /* 0x0000002000047882 */ /* 0x000fe20000000000 */
[----:B--2---:R-:W-:Y:S01]  /*0910*/  @!UP1 ULEA UR8, UR7, UR6, 0x18 ;  /* 0x0000000607089291 */ /* 0x004fe2000f8ec03f */
[----:B------:R-:W-:Y:S01]  /*0920*/  IMAD.MOV.U32 R13, RZ, RZ, 0x1 ;  /* 0x00000001ff0d7424 */ /* 0x000fe200078e00ff */
[----:B------:R-:W1:Y:S01]  /*0930*/  F2I.U32.TRUNC.NTZ R3, R3 ;  /* 0x0000000300037305 */ /* 0x000e62000020f000 */
[----:B------:R-:W-:Y:S01]  /*0940*/  IMAD.IADD R2, R5, 0x1, -R2 ;  /* 0x0000000105027824 */ /* 0x000fe200078e0a02 */
[----:B------:R-:W-:-:S04]  /*0950*/  @!UP1 UIADD3 UR4, -UR4, 0x100000, URZ ;  /* 0x0010000004049890 */ /* 0x000fc8000fffe13f */
[----:B------:R-:W-:Y:S02]  /*0960*/  @!UP1 USHF.L.U32 UR5, UR4, 0xb, URZ ;  /* 0x0000000b04059899 */ /* 0x000fe4000800063f */
[----:B------:R-:W-:Y:S01]  /*0970*/  @!UP1 USHF.L.U32 UR4, UR4, 0x1, URZ ;  /* 0x0000000104049899 */ /* 0x000fe2000800063f */
[----:B------:R-:W-:Y:S01]  /*0980*/  LOP3.LUT R11, R5, 0xc, R0, 0x78, !PT ;  /* 0x0000000c050b7812 */ /* 0x000fe200078e7800 */
[----:B------:R-:W-:-:S04]  /*0990*/  @!UP2 UIADD3 UR6, -UR12, 0x100000, URZ ;  /* 0x001000000c06a890 */ /* 0x000fc8000fffe13f */
[----:B------:R-:W-:Y:S02]  /*09a0*/  @!UP2 USHF.L.U32 UR7, UR6, 0xb, URZ ;  /* 0x0000000b0607a899 */ /* 0x000fe4000800063f */
[----:B------:R-:W-:Y:S01]  /*09b0*/  @!UP2 USHF.L.U32 UR6, UR6, 0x1, URZ ;  /* 0x000000010606a899 */ /* 0x000fe2000800063f */
[----:B------:R-:W-:Y:S01]  /*09c0*/  R2UR UR11, R16 ;  /* 0x00000000100b72ca */ /* 0x000fe200000e0000 */
[----:B------:R-:W-:Y:S01]  /*09d0*/  VOTEU.ALL UP1, P0 ;  /* 0x00000000003f7886 */ /* 0x000fe20000020000 */
[----:B------:R-:W-:Y:S01]  /*09e0*/  ISETP.NE.AND P2, PT, R2, R25, PT ;  /* 0x000000190200720c */ /* 0x000fe20003f45270 */
[----:B---3--:R-:W-:Y:S01]  /*09f0*/  @!UP2 ULEA UR9, UR10, UR9, 0x18 ;  /* 0x000000090a09a291 */ /* 0x008fe2000f8ec03f */
[----:B------:R-:W-:Y:S01]  /*0a00*/  LOP3.LUT P0, RZ, R12, 0x7, RZ, 0xc0, !PT ;  /* 0x000000070cff7812 */ /* 0x000fe2000780c0ff */
[----:B------:R-:W-:Y:S01]  /*0a10*/  VOTEU.ALL UP2, P1 ;  /* 0x00000000003f7886 */ /* 0x000fe20000840000 */
[C---:B------:R-:W-:Y:S02]  /*0a20*/  ISETP.NE.AND P1, PT, R22.reuse, 0x3, PT ;  /* 0x000000031600780c */ /* 0x040fe40003f25270 */
[----:B------:R-:W-:Y:S01]  /*0a30*/  ISETP.LT.U32.AND P0, PT, R11, 0x2, !P0 ;  /* 0x000000020b00780c */ /* 0x000fe20004701070 */
[----:B------:R-:W2:Y:S02]  /*0a40*/  FENCE.VIEW.ASYNC.S ;  /* 0x00000000000073c6 */ /* 0x000ea40000000000 */
[----:B--2---:R2:W3:Y:S01]  /*0a50*/  @!UP0 SYNCS.EXCH.64 URZ, [UR8+0x190], UR4 ;  /* 0x00019004083f85b2 */ /* 0x0044e20008000100 */
[----:B-1----:R-:W-:Y:S01]  /*0a60*/  IMAD.MOV R24, RZ, RZ, -R3 ;  /* 0x000000ffff187224 */ /* 0x002fe200078e0a03 */
[----:B------:R-:W-:-:S03]  /*0a70*/  ISETP.EQ.OR P1, PT, R22, RZ, !P1 ;  /* 0x000000ff1600720c */ /* 0x000fc60004f22670 */
[----:B0-----:R-:W-:Y:S01]  /*0a80*/  IMAD R3, R27, R24, R14 ;  /* 0x000000181b037224 */ /* 0x001fe200078e020e */
[----:B------:R-:W-:Y:S02]  /*0a90*/  @P2 LEA.HI R0, R11, R11, RZ, 0x1 ;  /* 0x0000000b0b002211 */ /* 0x000fe400078f08ff */
[----:B------:R-:W-:Y:S02]  /*0aa0*/  ISETP.EQ.AND P1, PT, R6, RZ, P1 ;  /* 0x000000ff0600720c */ /* 0x000fe40000f22270 */
[----:B------:R-:W-:Y:S02]  /*0ab0*/  @P2 SHF.R.S32.HI R0, RZ, 0x1, R0 ;  /* 0x00000001ff002819 */ /* 0x000fe40000011400 */
[----:B------:R-:W-:Y:S02]  /*0ac0*/  SEL R8, RZ, 0x1, !P1 ;  /* 0x00000001ff087807 */ /* 0x000fe40004800000 */
[----:B------:R-:W-:Y:S01]  /*0ad0*/  @P2 ISETP.NE.AND P5, PT, R0, R3, PT ;  /* 0x000000030000220c */ /* 0x000fe20003fa5270 */
[----:B------:R2:W0:Y:S01]  /*0ae0*/  @!UP1 SYNCS.EXCH.64 URZ, [UR8+0x198], UR4 ;  /* 0x00019804083f95b2 */ /* 0x0004220008000100 */
[----:B------:R-:W-:Y:S01]  /*0af0*/  NOP ;  /* 0x0000000000007918 */ /* 0x000fe20000000000 */
[----:B------:R-:W-:-:S02]  /*0b00*/  SEL R0, RZ, 0x1, !P0 ;  /* 0x00000001ff007807 */ /* 0x000fc40004000000 */
[----:B------:R-:W-:Y:S02]  /*0b10*/  @P2 SEL R13, RZ, 0x1, P5 ;  /* 0x00000001ff0d2807 */ /* 0x000fe40002800000 */
[----:B------:R-:W-:Y:S02]  /*0b20*/  SEL R8, R8, 0x2, P6 ;  /* 0x0000000208087807 */ /* 0x000fe40003000000 */
[----:B------:R-:W-:Y:S01]  /*0b30*/  LOP3.LUT R13, R13, R0, RZ, 0xc0, !PT ;  /* 0x000000000d0d7212 */ /* 0x000fe200078ec0ff */
[----:B------:R2:W1:Y:S01]  /*0b40*/  @!UP2 SYNCS.EXCH.64 URZ, [UR9+0x170], UR6 ;  /* 0x00017006093fa5b2 */ /* 0x0004620008000100 */
[----:B------:R2:W4:Y:S01]  /*0b50*/  @!UP3 SYNCS.EXCH.64 URZ, [UR9+0x178], UR6 ;  /* 0x00017806093fb5b2 */ /* 0x0005220008000100 */
[----:B------:R2:W0:Y:S01]  /*0b60*/  @!UP4 SYNCS.EXCH.64 URZ, [UR9+0x180], UR6 ;  /* 0x00018006093fc5b2 */ /* 0x0004220008000100 */
[----:B------:R2:W0:Y:S01]  /*0b70*/  @!UP5 SYNCS.EXCH.64 URZ, [UR9+0x188], UR6 ;  /* 0x00018806093fd5b2 */ /* 0x0004220008000100 */
[----:B------:R-:W-:Y:S01]  /*0b80*/  NOP ;  /* 0x0000000000007918 */ /* 0x000fe20000000000 */
[----:B--23--:R-:W-:Y:S05]  /*0b90*/  @!P3 BRA `(.L_x_4) ;  /* 0x000000000008b947 */ /* 0x00cfea0003800000 */
[----:B01--4-:R-:W-:Y:S01]  /*0ba0*/  UCGABAR_ARV ;  /* 0x00000000000079c7 */ /* 0x013fe20008000000 */
[----:B------:R-:W-:Y:S05]  /*0bb0*/  BRA `(.L_x_5) ;  /* 0x0000000000047947 */ /* 0x000fea0003800000 */
.L_x_4:
[----:B01--4-:R-:W-:Y:S01]  /*0bc0*/  NOP ;  /* 0x0000000000007918 */ /* 0x013fe20000000000 */
.L_x_5:
[----:B------:R-:W-:Y:S01]  /*0bd0*/  ULDC.64 UR4, c[0x0][0x598] ;  /* 0x0001660000047ab9 */ /* 0x000fe20000000a00 */
[----:B------:R-:W-:Y:S01]  /*0be0*/  ULDC.64 UR20, c[0x0][0x208] ;  /* 0x0000820000147ab9 */ /* 0x000fe20000000a00 */
[----:B------:R-:W-:-:S04]  /*0bf0*/  ISETP.NE.U32.AND P0, PT, RZ, UR4, PT ;  /* 0x00000004ff007c0c */ /* 0x000fc8000bf05070 */
[----:B------:R-:W-:-:S13]  /*0c00*/  ISETP.NE.AND.EX P0, PT, RZ, UR5, PT, P0 ;  /* 0x00000005ff007c0c */ /* 0x000fda000bf05300 */
[----:B------:R-:W-:Y:S05]  /*0c10*/  @!P0 BRA `(.L_x_6) ;  /* 0x00000000001c8947 */ /* 0x000fea0003800000 */
[----:B------:R-:W0:Y:S02]  /*0c20*/  LDC.64 R2, c[0x0][0x598] ;  /* 0x00016600ff027b82 */ /* 0x000e240000000a00 */
[----:B0-----:R-:W2:Y:S02]  /*0c30*/  LDG.E.64 R2, desc[UR20][R2.64] ;  /* 0x0000001402027981 */ /* 0x001ea4000c1e1b00 */
[----:B--2---:R-:W-:-:S04]  /*0c40*/  ISETP.NE.U32.AND P0, PT, R2, RZ, PT ;  /* 0x000000ff0200720c */ /* 0x004fc80003f05070 */
[----:B------:R-:W-:-:S13]  /*0c50*/  ISETP.NE.AND.EX P0, PT, R3, RZ, PT, P0 ;  /* 0x000000ff0300720c */ /* 0x000fda0003f05300 */
[----:B------:R-:W-:Y:S05]  /*0c60*/  @!P0 BRA `(.L_x_6) ;  /* 0x0000000000088947 */ /* 0x000fea0003800000 */
[----:B------:R0:W5:Y:S01]  /*0c70*/  LD.E R16, desc[UR20][R2.64] ;  /* 0x0000001402107980 */ /* 0x000162000c101900 */
[----:B------:R-:W-:Y:S05]  /*0c80*/  BRA `(.L_x_7) ;  /* 0x0000000000207947 */ /* 0x000fea0003800000 */
.L_x_6:
[----:B------:R-:W-:Y:S02]  /*0c90*/  ULDC.64 UR4, c[0x0][0x588] ;  /* 0x0001620000047ab9 */ /* 0x000fe40000000a00 */
[----:B------:R-:W-:-:S04]  /*0ca0*/  ISETP.NE.U32.AND P0, PT, RZ, UR4, PT ;  /* 0x00000004ff007c0c */ /* 0x000fc8000bf05070 */
[----:B------:R-:W-:-:S13]  /*0cb0*/  ISETP.NE.AND.EX P0, PT, RZ, UR5, PT, P0 ;  /* 0x00000005ff007c0c */ /* 0x000fda000bf05300 */
[----:B------:R-:W-:Y:S05]  /*0cc0*/  @!P0 BRA `(.L_x_8) ;  /* 0x00000000000c8947 */ /* 0x000fea0003800000 */
[----:B------:R-:W0:Y:S02]  /*0cd0*/  LDC.64 R16, c[0x0][0x588] ;  /* 0x00016200ff107b82 */ /* 0x000e240000000a00 */
[----:B0-----:R1:W5:Y:S01]  /*0ce0*/  LDG.E R16, desc[UR20][R16.64] ;  /* 0x0000001410107981 */ /* 0x001362000c1e1900 */
[----:B------:R-:W-:Y:S05]  /*0cf0*/  BRA `(.L_x_7) ;  /* 0x0000000000047947 */ /* 0x000fea0003800000 */
.L_x_8:
[----:B------:R-:W2:Y:S02]  /*0d00*/  LDC R16, c[0x0][0x580] ;  /* 0x00016000ff107b82 */ /* 0x000ea40000000800 */
.L_x_7:
[----:B------:R-:W-:Y:S02]  /*0d10*/  ULDC.64 UR4, c[0x0][0x5a0] ;  /* 0x0001680000047ab9 */ /* 0x000fe40000000a00 */
[----:B------:R-:W-:-:S04]  /*0d20*/  ISETP.NE.U32.AND P0, PT, RZ, UR4, PT ;  /* 0x00000004ff007c0c */ /* 0x000fc8000bf05070 */
[----:B------:R-:W-:-:S13]  /*0d30*/  ISETP.NE.AND.EX P0, PT, RZ, UR5, PT, P0 ;  /* 0x00000005ff007c0c */ /* 0x000fda000bf05300 */
[----:B------:R-:W-:Y:S05]  /*0d40*/  @!P0 BRA `(.L_x_9) ;  /* 0x00000000001c8947 */ /* 0x000fea0003800000 */
[----:B0-----:R-:W0:Y:S02]  /*0d50*/  LDC.64 R2, c[0x0][0x5a0] ;  /* 0x00016800ff027b82 */ /* 0x001e240000000a00 */
[----:B0-----:R-:W3:Y:S02]  /*0d60*/  LDG.E.64 R2, desc[UR20][R2.64] ;  /* 0x0000001402027981 */ /* 0x001ee4000c1e1b00 */
[----:B---3--:R-:W-:-:S04]  /*0d70*/  ISETP.NE.U32.AND P0, PT, R2, RZ, PT ;  /* 0x000000ff0200720c */ /* 0x008fc80003f05070 */
[----:B------:R-:W-:-:S13]  /*0d80*/  ISETP.NE.AND.EX P0, PT, R3, RZ, PT, P0 ;  /* 0x000000ff0300720c */ /* 0x000fda0003f05300 */
[----:B------:R-:W-:Y:S05]  /*0d90*/  @!P0 BRA `(.L_x_9) ;  /* 0x0000000000088947 */ /* 0x000fea0003800000 */
[----:B-1----:R0:W5:Y:S01]  /*0da0*/  LD.E R17, desc[UR20][R2.64] ;  /* 0x0000001402117980 */ /* 0x002162000c101900 */
[----:B------:R-:W-:Y:S05]  /*0db0*/  BRA `(.L_x_10) ;  /* 0x0000000000207947 */ /* 0x000fea0003800000 */
.L_x_9:
[----:B------:R-:W-:Y:S02]  /*0dc0*/  ULDC.64 UR4, c[0x0][0x590] ;  /* 0x0001640000047ab9 */ /* 0x000fe40000000a00 */
[----:B------:R-:W-:-:S04]  /*0dd0*/  ISETP.NE.U32.AND P0, PT, RZ, UR4, PT ;  /* 0x00000004ff007c0c */ /* 0x000fc8000bf05070 */
[----:B------:R-:W-:-:S13]  /*0de0*/  ISETP.NE.AND.EX P0, PT, RZ, UR5, PT, P0 ;  /* 0x00000005ff007c0c */ /* 0x000fda000bf05300 */
[----:B------:R-:W-:Y:S05]  /*0df0*/  @!P0 BRA `(.L_x_11) ;  /* 0x00000000000c8947 */ /* 0x000fea0003800000 */
[----:B0-----:R-:W1:Y:S02]  /*0e00*/  LDC.64 R2, c[0x0][0x590] ;  /* 0x00016400ff027b82 */ /* 0x001e640000000a00 */
[----:B-1----:R1:W5:Y:S01]  /*0e10*/  LDG.E R17, desc[UR20][R2.64] ;  /* 0x0000001402117981 */ /* 0x002362000c1e1900 */
[----:B------:R-:W-:Y:S05]  /*0e20*/  BRA `(.L_x_10) ;  /* 0x0000000000047947 */ /* 0x000fea0003800000 */
.L_x_11:
[----:B-1----:R-:W3:Y:S02]  /*0e30*/  LDC R17, c[0x0][0x584] ;  /* 0x00016100ff117b82 */ /* 0x002ee40000000800 */
.L_x_10:
[----:B------:R-:W4:Y:S01]  /*0e40*/  LDC R0, c[0x0][0x65c] ;  /* 0x00019700ff007b82 */ /* 0x000f220000000800 */
[----:B------:R-:W-:Y:S01]  /*0e50*/  ULDC UR8, c[0x0][0x28c] ;  /* 0x0000a30000087ab9 */ /* 0x000fe20000000800 */
[----:B------:R-:W-:Y:S01]  /*0e60*/  ISETP.NE.AND P0, PT, R6, 0x2, PT ;  /* 0x000000020600780c */ /* 0x000fe20003f05270 */
[----:B------:R-:W-:Y:S01]  /*0e70*/  UIADD3 UR8, UR8, 0x7f, URZ ;  /* 0x0000007f08087890 */ /* 0x000fe2000fffe03f */
[----:B01----:R-:W-:Y:S01]  /*0e80*/  IMAD.U32 R2, RZ, RZ, UR13 ;  /* 0x0000000dff027e24 */ /* 0x003fe2000f8e00ff */
[----:B------:R-:W-:Y:S01]  /*0e90*/  UMOV UR5, URZ ;  /* 0x0000003f00057c82 */ /* 0x000fe20008000000 */
[----:B------:R-:W-:Y:S01]  /*0ea0*/  IMAD.MOV.U32 R3, RZ, RZ, RZ ;  /* 0x000000ffff037224 */ /* 0x000fe200078e00ff */
[----:B------:R-:W-:Y:S01]  /*0eb0*/  USHF.R.S32.HI UR9, URZ, 0x1f, UR8 ;  /* 0x0000001f3f097899 */ /* 0x000fe20008011408 */
[----:B------:R-:W-:-:S03]  /*0ec0*/  UMOV UR4, URZ ;  /* 0x0000003f00047c82 */ /* 0x000fc60008000000 */
[----:B------:R-:W-:Y:S01]  /*0ed0*/  ULEA.HI UR9, UR9, UR8, URZ, 0x7 ;  /* 0x0000000809097291 */ /* 0x000fe2000f8f383f */
[----:B----4-:R-:W-:-:S13]  /*0ee0*/  ISETP.NE.AND P2, PT, R0, 0x1, PT ;  /* 0x000000010000780c */ /* 0x010fda0003f45270 */
[----:B------:R-:W0:Y:S01]  /*0ef0*/  @P2 LDC R5, c[0x0][0x10] ;  /* 0x00000400ff052b82 */ /* 0x000e220000000800 */
[----:B------:R-:W-:Y:S02]  /*0f00*/  @P2 IMAD.MOV.U32 R15, RZ, RZ, RZ ;  /* 0x000000ffff0f2224 */ /* 0x000fe400078e00ff */
[----:B------:R-:W-:-:S05]  /*0f10*/  @P2 IMAD.MOV.U32 R9, RZ, RZ, RZ ;  /* 0x000000ffff092224 */ /* 0x000fca00078e00ff */
[----:B------:R-:W1:Y:S01]  /*0f20*/  @!P2 LDC R19, c[0x0][0xc] ;  /* 0x00000300ff13ab82 */ /* 0x000e620000000800 */
[----:B------:R-:W-:Y:S01]  /*0f30*/  ULDC UR6, c[0x0][0xc] ;  /* 0x0000030000067ab9 */ /* 0x000fe20000000800 */
[----:B------:R-:W-:Y:S02]  /*0f40*/  ULDC UR7, c[0x0][0x10] ;  /* 0x0000040000077ab9 */ /* 0x000fe40000000800 */
[----:B------:R-:W-:-:S04]  /*0f50*/  UIMAD.WIDE.U32 UR6, UR6, UR7, URZ ;  /* 0x00000007060672a5 */ /* 0x000fc8000f8e003f */
[----:B------:R-:W4:Y:S01]  /*0f60*/  LDC R10, c[0x0][0x14] ;  /* 0x00000500ff0a7b82 */ /* 0x000f220000000800 */
[----:B0-----:R-:W-:Y:S01]  /*0f70*/  @P2 IMAD.WIDE.U32 R4, R5, UR13, R14 ;  /* 0x0000000d05042c25 */ /* 0x001fe2000f8e000e */
[----:B------:R-:W-:-:S03]  /*0f80*/  USHF.R.S32.HI UR13, URZ, 0x7, UR9 ;  /* 0x000000073f0d7899 */ /* 0x000fc60008011409 */
[----:B------:R-:W-:Y:S02]  /*0f90*/  @P2 IMAD.IADD R9, R5, 0x1, R9 ;  /* 0x0000000105092824 */ /* 0x000fe400078e0209 */
[----:B------:R-:W-:Y:S02]  /*0fa0*/  @P2 IMAD.MOV.U32 R0, RZ, RZ, R4 ;  /* 0x000000ffff002224 */ /* 0x000fe400078e0004 */
[----:B-1----:R-:W-:-:S04]  /*0fb0*/  @!P2 IMAD.WIDE.U32 R4, R14, R19, R2 ;  /* 0x000000130e04a225 */ /* 0x002fc800078e0002 */
[----:B------:R-:W-:Y:S02]  /*0fc0*/  @!P2 IMAD.MOV.U32 R0, RZ, RZ, R4 ;  /* 0x000000ffff00a224 */ /* 0x000fe400078e0004 */
[----:B------:R-:W-:Y:S02]  /*0fd0*/  @!P2 IMAD.MOV.U32 R9, RZ, RZ, R5 ;  /* 0x000000ffff09a224 */ /* 0x000fe400078e0005 */
[C---:B----4-:R-:W-:Y:S02]  /*0fe0*/  IMAD R19, R10.reuse, UR7, RZ ;  /* 0x000000070a137c24 */ /* 0x050fe4000f8e02ff */
[----:B------:R-:W-:Y:S01]  /*0ff0*/  IMAD.WIDE.U32 R2, R10, UR6, RZ ;  /* 0x000000060a027c25 */ /* 0x000fe2000f8e00ff */
[----:B------:R-:W-:-:S03]  /*1000*/  ULDC.64 UR6, c[0x0][0x650] ;  /* 0x0001940000067ab9 */ /* 0x000fc60000000a00 */
[----:B------:R-:W-:Y:S01]  /*1010*/  IMAD.IADD R10, R3, 0x1, R19 ;  /* 0x00000001030a7824 */ /* 0x000fe200078e0213 */
[----:B------:R-:W-:Y:S06]  /*1020*/  @P0 BRA `(.L_x_12) ;  /* 0x0000000000200947 */ /* 0x000fec0003800000 */
[----:B------:R-:W-:Y:S01]  /*1030*/  UISETP.GE.U32.AND UP0, UPT, UR13, 0x16, UPT ;  /* 0x000000160d00788c */ /* 0x000fe2000bf06070 */
[----:B------:R-:W-:Y:S01]  /*1040*/  IADD3 R0, P0, R0, R2, RZ ;  /* 0x0000000200007210 */ /* 0x000fe20007f1e0ff */
[----:B------:R-:W-:-:S04]  /*1050*/  UIMAD.WIDE.U32 UR4, UR13, -0x45d1745d, URZ ;  /* 0xba2e8ba30d0478a5 */ /* 0x000fc8000f8e003f */
[----:B------:R-:W-:Y:S01]  /*1060*/  USHF.R.U32.HI UR5, URZ, 0x4, UR5 ;  /* 0x000000043f057899 */ /* 0x000fe20008011605 */
[----:B------:R-:W-:Y:S02]  /*1070*/  IMAD.X R9, R10, 0x1, R9, P0 ;  /* 0x000000010a097824 */ /* 0x000fe400000e0609 */
[----:B------:R-:W-:Y:S02]  /*1080*/  UMOV UR4, URZ ;  /* 0x0000003f00047c82 */ /* 0x000fe40008000000 */
[----:B------:R-:W-:Y:S02]  /*1090*/  @UP0 ULOP3.LUT UR4, UR5, 0x1, URZ, 0xc0, !UPT ;  /* 0x0000000105040892 */ /* 0x000fe4000f8ec03f */
[----:B------:R-:W-:-:S12]  /*10a0*/  UIMAD UR5, UR5, -0x16, UR13 ;  /* 0xffffffea050578a4 */ /* 0x000fd8000f8e020d */
.L_x_12:
[----:B------:R-:W-:Y:S01]  /*10b0*/  ISETP.GE.U32.AND P0, PT, R0, UR6, PT ;  /* 0x0000000600007c0c */ /* 0x000fe2000bf06070 */
[----:B------:R-:W-:Y:S01]  /*10c0*/  IMAD.MOV.U32 R6, RZ, RZ, -0x1 ;  /* 0xffffffffff067424 */ /* 0x000fe200078e00ff */
[----:B------:R-:W-:Y:S01]  /*10d0*/  PRMT R18, RZ, 0x7610, R18 ;  /* 0x00007610ff127816 */ /* 0x000fe20000000012 */
[----:B------:R-:W-:Y:S01]  /*10e0*/  IMAD.MOV.U32 R5, RZ, RZ, -0x1 ;  /* 0xffffffffff057424 */ /* 0x000fe200078e00ff */
[----:B------:R-:W-:Y:S01]  /*10f0*/  ISETP.GE.U32.AND.EX P0, PT, R9, UR7, PT, P0 ;  /* 0x0000000709007c0c */ /* 0x000fe2000bf06100 */
[----:B------:R-:W-:-:S12]  /*1100*/  IMAD.MOV.U32 R4, RZ, RZ, -0x1 ;  /* 0xffffffffff047424 */ /* 0x000fd800078e00ff */
[----:B------:R-:W-:Y:S05]  /*1110*/  @P0 BRA `(.L_x_13) ;  /* 0x00000004002c0947 */ /* 0x000fea0003800000 */
[----:B------:R-:W0:Y:S01]  /*1120*/  LDC.64 R30, c[0x0][0x628] ;  /* 0x00018a00ff1e7b82 */ /* 0x000e220000000a00 */
[----:B------:R-:W-:Y:S02]  /*1130*/  IMAD.MOV.U32 R4, RZ, RZ, R0 ;  /* 0x000000ffff047224 */ /* 0x000fe400078e0000 */
[----:B------:R-:W-:-:S05]  /*1140*/  IMAD.MOV.U32 R5, RZ, RZ, R9 ;  /* 0x000000ffff057224 */ /* 0x000fca00078e0009 */
[----:B------:R-:W1:Y:S08]  /*1150*/  LDC R6, c[0x0][0x630] ;  /* 0x00018c00ff067b82 */ /* 0x000e700000000800 */
[----:B------:R-:W4:Y:S01]  /*1160*/  LDC.64 R32, c[0x0][0x620] ;  /* 0x00018800ff207b82 */ /* 0x000f220000000a00 */
[----:B0-----:R-:W-:-:S04]  /*1170*/  ISETP.NE.U32.AND P0, PT, R30, RZ, PT ;  /* 0x000000ff1e00720c */ /* 0x001fc80003f05070 */
[----:B------:R-:W-:-:S13]  /*1180*/  ISETP.NE.AND.EX P0, PT, R31, RZ, PT, P0 ;  /* 0x000000ff1f00720c */ /* 0x000fda0003f05300 */
[----:B-1--4-:R-:W-:Y:S05]  /*1190*/  @!P0 BRA `(.L_x_14) ;  /* 0x0000000000288947 */ /* 0x012fea0003800000 */
[----:B------:R-:W0:Y:S02]  /*11a0*/  LDC R21, c[0x0][0x634] ;  /* 0x00018d00ff157b82 */ /* 0x000e240000000800 */
[----:B0-----:R-:W-:-:S05]  /*11b0*/  IADD3 R21, P0, R0, R21, RZ ;  /* 0x0000001500157210 */ /* 0x001fca0007f1e0ff */
[----:B------:R-:W-:-:S04]  /*11c0*/  IMAD.X R29, RZ, RZ, R9, P0 ;  /* 0x000000ffff1d7224 */ /* 0x000fc800000e0609 */
[----:B------:R-:W-:-:S04]  /*11d0*/  IMAD.WIDE.U32 R4, R29, R30, RZ ;  /* 0x0000001e1d047225 */ /* 0x000fc800078e00ff */
[----:B------:R-:W-:-:S04]  /*11e0*/  IMAD.WIDE.U32 R18, P0, R21, R31, R4 ;  /* 0x0000001f15127225 */ /* 0x000fc80007800004 */
[----:B------:R-:W-:-:S04]  /*11f0*/  IMAD.WIDE.U32 R4, R21, R30, RZ ;  /* 0x0000001e15047225 */ /* 0x000fc800078e00ff */
[----:B------:R-:W-:Y:S01]  /*1200*/  IMAD.X R21, RZ, RZ, RZ, P0 ;  /* 0x000000ffff157224 */ /* 0x000fe200000e06ff */
[----:B------:R-:W-:Y:S01]  /*1210*/  IADD3 RZ, P0, R5, R18, RZ ;  /* 0x0000001205ff7210 */ /* 0x000fe20007f1e0ff */
[----:B------:R-:W-:-:S04]  /*1220*/  IMAD.MOV.U32 R20, RZ, RZ, R19 ;  /* 0x000000ffff147224 */ /* 0x000fc800078e0013 */
[----:B------:R-:W-:-:S08]  /*1230*/  IMAD.WIDE.U32.X R4, R29, R31, R20, P0 ;  /* 0x0000001f1d047225 */ /* 0x000fd000000e0414 */
.L_x_14:
[----:B------:R-:W0:Y:S01]  /*1240*/  LDC.64 R34, c[0x0][0x640] ;  /* 0x00019000ff227b82 */ /* 0x000e220000000a00 */
[-CC-:B------:R-:W-:Y:S01]  /*1250*/  SHF.R.U64 R36, R4, R6.reuse, R5.reuse ;  /* 0x0000000604247219 */ /* 0x180fe20000001205 */
[----:B------:R-:W-:Y:S01]  /*1260*/  IMAD.MOV.U32 R39, RZ, RZ, 0x1 ;  /* 0x00000001ff277424 */ /* 0x000fe200078e00ff */
[----:B------:R-:W-:Y:S02]  /*1270*/  SHF.R.U32.HI R4, RZ, R6, R5 ;  /* 0x00000006ff047219 */ /* 0x000fe40000011605 */
[----:B------:R-:W-:-:S03]  /*1280*/  IADD3 R19, P0, RZ, -R36, RZ ;  /* 0x80000024ff137210 */ /* 0x000fc60007f1e0ff */
[----:B------:R-:W1:Y:S02]  /*1290*/  LDC R18, c[0x0][0x618] ;  /* 0x00018600ff127b82 */ /* 0x000e640000000800 */
[----:B------:R-:W-:Y:S02]  /*12a0*/  IMAD.X R5, RZ, RZ, ~R4, P0 ;  /* 0x000000ffff057224 */ /* 0x000fe400000e0e04 */
[----:B------:R-:W-:Y:S02]  /*12b0*/  IMAD.MOV.U32 R4, RZ, RZ, R0 ;  /* 0x000000ffff047224 */ /* 0x000fe400078e0000 */
[-C--:B------:R-:W-:Y:S02]  /*12c0*/  IMAD R6, R5, R32.reuse, RZ ;  /* 0x0000002005067224 */ /* 0x080fe400078e02ff */
[----:B------:R-:W4:Y:S01]  /*12d0*/  LDC R21, c[0x0][0x608] ;  /* 0x00018200ff157b82 */ /* 0x000f220000000800 */
[----:B------:R-:W-:Y:S02]  /*12e0*/  IMAD.MOV.U32 R5, RZ, RZ, R9 ;  /* 0x000000ffff057224 */ /* 0x000fe400078e0009 */
[----:B------:R-:W-:-:S05]  /*12f0*/  IMAD.WIDE.U32 R4, R19, R32, R4 ;  /* 0x0000002013047225 */ /* 0x000fca00078e0004 */
[----:B------:R-:W2:Y:S01]  /*1300*/  LDC R26, c[0x0][0x658] ;  /* 0x00019600ff1a7b82 */ /* 0x000ea20000000800 */
[----:B------:R-:W-:Y:S01]  /*1310*/  IMAD R19, R19, R33, R6 ;  /* 0x0000002113137224 */ /* 0x000fe200078e0206 */
[----:B0-----:R-:W-:-:S03]  /*1320*/  ISETP.NE.U32.AND P0, PT, R34, RZ, PT ;  /* 0x000000ff2200720c */ /* 0x001fc60003f05070 */
[----:B------:R-:W-:Y:S01]  /*1330*/  IMAD.IADD R5, R5, 0x1, R19 ;  /* 0x0000000105057824 */ /* 0x000fe200078e0213 */
[----:B------:R-:W-:Y:S01]  /*1340*/  ISETP.NE.AND.EX P0, PT, R35, RZ, PT, P0 ;  /* 0x000000ff2300720c */ /* 0x000fe20003f05300 */
[----:B------:R-:W-:Y:S01]  /*1350*/  IMAD.MOV.U32 R19, RZ, RZ, -0x1 ;  /* 0xffffffffff137424 */ /* 0x000fe200078e00ff */
[----:B------:R-:W0:Y:S02]  /*1360*/  LDC R33, c[0x0][0x600] ;  /* 0x00018000ff217b82 */ /* 0x000e240000000800 */
[-CC-:B-1----:R-:W-:Y:S02]  /*1370*/  SHF.R.U64 R31, R4, R18.reuse, R5.reuse ;  /* 0x00000012041f7219 */ /* 0x182fe40000001205 */
[----:B------:R-:W-:-:S04]  /*1380*/  SHF.R.U32.HI R4, RZ, R18, R5 ;  /* 0x00000012ff047219 */ /* 0x000fc80000011605 */
[----:B------:R-:W1:Y:S01]  /*1390*/  LDC R28, c[0x0][0x648] ;  /* 0x00019200ff1c7b82 */ /* 0x000e620000000800 */
[-CC-:B----4-:R-:W-:Y:S02]  /*13a0*/  SHF.R.U64 R41, R31, R21.reuse, R4.reuse ;  /* 0x000000151f297219 */ /* 0x190fe40000001204 */
[----:B------:R-:W-:-:S05]  /*13b0*/  SHF.R.U32.HI R5, RZ, R21, R4 ;  /* 0x00000015ff057219 */ /* 0x000fca0000011604 */
[----:B------:R-:W4:Y:S01]  /*13c0*/  LDC R37, c[0x0][0x638] ;  /* 0x00018e00ff257b82 */ /* 0x000f220000000800 */
[-C--:B--2---:R-:W-:Y:S02]  /*13d0*/  SHF.L.U32 R4, R19, R26.reuse, RZ ;  /* 0x0000001a13047219 */ /* 0x084fe400000006ff */
[--C-:B------:R-:W-:Y:S02]  /*13e0*/  SHF.R.U64 R32, R41, R26, R5.reuse ;  /* 0x0000001a29207219 */ /* 0x100fe40000001205 */
[----:B------:R-:W-:Y:S02]  /*13f0*/  LOP3.LUT R6, RZ, R4, RZ, 0x33, !PT ;  /* 0x00000004ff067212 */ /* 0x000fe400078e33ff */
[----:B------:R-:W-:Y:S01]  /*1400*/  SHF.R.U32.HI R5, RZ, R26, R5 ;  /* 0x0000001aff057219 */ /* 0x000fe20000011605 */
[----:B------:R-:W2:Y:S01]  /*1410*/  LDC R30, c[0x0][0x610] ;  /* 0x00018400ff1e7b82 */ /* 0x000ea20000000800 */
[----:B------:R-:W-:Y:S01]  /*1420*/  IMAD.MOV.U32 R4, RZ, RZ, R32 ;  /* 0x000000ffff047224 */ /* 0x000fe200078e0020 */
[----:B------:R-:W-:Y:S06]  /*1430*/  @!P0 BRA `(.L_x_15) ;  /* 0x0000000000288947 */ /* 0x000fec0003800000 */
[----:B------:R-:W3:Y:S02]  /*1440*/  LDC R21, c[0x0][0x64c] ;  /* 0x00019300ff157b82 */ /* 0x000ee40000000800 */
[----:B---3--:R-:W-:-:S05]  /*1450*/  IADD3 R21, P0, R32, R21, RZ ;  /* 0x0000001520157210 */ /* 0x008fca0007f1e0ff */
        /* <DEDUP_REMOVED lines=8> */
.L_x_15:
[----:B-1----:R-:W-:Y:S01]  /*14e0*/  SHF.R.U64 R15, R4, R28, R5 ;  /* 0x0000001c040f7219 */ /* 0x002fe20000001205 */
[----:B------:R-:W-:Y:S01]  /*14f0*/  @P2 IMAD R25, R27, R24, R14 ;  /* 0x000000181b192224 */ /* 0x000fe200078e020e */
[----:B------:R-:W-:Y:S02]  /*1500*/  SHF.L.U32 R4, R39, R26, RZ ;  /* 0x0000001a27047219 */ /* 0x000fe400000006ff */
[----:B------:R-:W-:Y:S01]  /*1510*/  LOP3.LUT R5, R41, R6, RZ, 0xc0, !PT ;  /* 0x0000000629057212 */ /* 0x000fe200078ec0ff */
[----:B0-----:R-:W-:Y:S02]  /*1520*/  VIADD R6, R33, 0xffffffff ;  /* 0xffffffff21067836 */ /* 0x001fe40000000000 */
[----:B------:R-:W-:Y:S02]  /*1530*/  IMAD.MOV R18, RZ, RZ, -R15 ;  /* 0x000000ffff127224 */ /* 0x000fe400078e0a0f */
[----:B------:R-:W-:Y:S01]  /*1540*/  IMAD R14, R4, R15, R5 ;  /* 0x0000000f040e7224 */ /* 0x000fe200078e0205 */
[----:B------:R-:W-:Y:S01]  /*1550*/  LOP3.LUT R15, R31, R6, RZ, 0xc0, !PT ;  /* 0x000000061f0f7212 */ /* 0x000fe200078ec0ff */
[----:B----4-:R-:W-:-:S02]  /*1560*/  IMAD R4, R18, R37, R32 ;  /* 0x0000002512047224 */ /* 0x010fc400078e0220 */
[----:B--2---:R-:W-:Y:S02]  /*1570*/  IMAD R6, R14, R30, R25 ;  /* 0x0000001e0e067224 */ /* 0x004fe400078e0219 */
[----:B------:R-:W-:Y:S02]  /*1580*/  IMAD R15, R4, R33, R15 ;  /* 0x00000021040f7224 */ /* 0x000fe400078e020f */
[----:B------:R-:W-:Y:S02]  /*1590*/  IMAD.MOV.U32 R18, RZ, RZ, 0x1 ;  /* 0x00000001ff127424 */ /* 0x000fe400078e00ff */
[----:B------:R-:W-:Y:S01]  /*15a0*/  IMAD.MOV.U32 R4, RZ, RZ, R36 ;  /* 0x000000ffff047224 */ /* 0x000fe200078e0024 */
[----:B------:R-:W-:Y:S02]  /*15b0*/  SEL R5, R15, R6, !P2 ;  /* 0x000000060f057207 */ /* 0x000fe40005000000 */
[----:B------:R-:W-:-:S07]  /*15c0*/  SEL R6, R6, R15, !P2 ;  /* 0x0000000f06067207 */ /* 0x000fce0005000000 */
.L_x_13:
[----:B------:R-:W-:Y:S05]  /*15d0*/  @!P3 BRA `(.L_x_16) ;  /* 0x00000000000cb947 */ /* 0x000fea0003800000 */
[----:B------:R-:W-:Y:S01]  /*15e0*/  UCGABAR_WAIT ;  /* 0x0000000000007dc7 */ /* 0x000fe20008000000 */
[----:B------:R-:W-:Y:S01]  /*15f0*/  CCTL.IVALL ;  /* 0x00000000ff00798f */ /* 0x000fe20002000000 */
[----:B------:R-:W-:Y:S05]  /*1600*/  BRA `(.L_x_17) ;  /* 0x0000000000047947 */ /* 0x000fea0003800000 */
.L_x_16:
[----:B------:R-:W-:Y:S06]  /*1610*/  BAR.SYNC.DEFER_BLOCKING 0x0 ;  /* 0x0000000000007b1d */ /* 0x000fec0000010000 */
.L_x_17:
[----:B------:R-:W-:Y:S05]  /*1620*/  @!P4 BRA `(.L_x_18) ;  /* 0x0000002000e4c947 */ /* 0x000fea0003800000 */
[----:B------:R-:W-:-:S13]  /*1630*/  ISETP.GT.U32.AND P0, PT, R38, 0x1, PT ;  /* 0x000000012600780c */ /* 0x000fda0003f04070 */
[----:B------:R-:W-:Y:S05]  /*1640*/  @P0 EXIT ;  /* 0x000000000000094d */ /* 0x000fea0003800000 */
.L_x_19:
[----:B------:R-:W-:-:S08]  /*1650*/  NOP ;  /* 0x0000000000007918 */ /* 0x000fd00000000000 */
[----:B------:R-:W0:Y:S02]  /*1660*/  USETMAXREG.TRY_ALLOC.CTAPOOL UP0, 0xe8 ;  /* 0x000000e8000079c8 */ /* 0x000e240008000600 */
[----:B0-----:R-:W-:-:S13]  /*1670*/  PLOP3.LUT P0, PT, PT, PT, UP0, 0x80, 0x0 ;  /* 0x000000000000781c */ /* 0x001fda0003f0f008 */
[----:B------:R-:W-:Y:S05]  /*1680*/  @!P0 BRA `(.L_x_19) ;  /* 0xfffffffc00f08947 */ /* 0x000fea000383ffff */
[----:B------:R-:W-:-:S13]  /*1690*/  LOP3.LUT P0, RZ, R18, 0xff, RZ, 0xc0, !PT ;  /* 0x000000ff12ff7812 */ /* 0x000fda000780c0ff */
[----:B------:R-:W-:Y:S05]  /*16a0*/  @!P0 EXIT ;  /* 0x000000000000894d */ /* 0x000fea0003800000 */
[----:B------:R-:W0:Y:S01]  /*16b0*/  S2UR UR6, SR_CgaCtaId ;  /* 0x00000000000679c3 */ /* 0x000e220000008800 */
[CC--:B------:R-:W-:Y:S01]  /*16c0*/  LEA.HI R7, R23.reuse, R12.reuse, RZ, 0x2 ;  /* 0x0000000c17077211 */ /* 0x0c0fe200078f10ff */
[----:B------:R-:W-:Y:S01]  /*16d0*/  UMOV UR9, 0x400 ;  /* 0x0000040000097882 */ /* 0x000fe20000000000 */
[----:B------:R-:W-:Y:S01]  /*16e0*/  UISETP.LT.AND UP0, UPT, UR13, 0x1, UPT ;  /* 0x000000010d00788c */ /* 0x000fe2000bf01270 */
[----:B------:R-:W-:Y:S01]  /*16f0*/  LEA.HI R23, R23, R12, RZ, 0x5 ;  /* 0x0000000c17177211 */ /* 0x000fe200078f28ff */
[----:B------:R-:W-:Y:S01]  /*1700*/  UIADD3 UR7, UR11, -0x1, URZ ;  /* 0xffffffff0b077890 */ /* 0x000fe2000fffe03f */
[--C-:B------:R-:W-:Y:S01]  /*1710*/  SHF.R.S32.HI R14, RZ, 0x2, R7.reuse ;  /* 0x00000002ff0e7819 */ /* 0x100fe20000011407 */
[----:B------:R-:W-:Y:S01]  /*1720*/  USEL UR10, UR13, 0x1, UP0 ;  /* 0x000000010d0a7887 */ /* 0x000fe20008000000 */
[----:B------:R-:W1:Y:S01]  /*1730*/  LDC R19, c[0x0][0x658] ;  /* 0x00019600ff137b82 */ /* 0x000e620000000800 */
[----:B------:R-:W-:Y:S01]  /*1740*/  SHF.R.S32.HI R15, RZ, 0x1f, R7 ;  /* 0x0000001fff0f7819 */ /* 0x000fe20000011407 */
[----:B------:R-:W-:Y:S01]  /*1750*/  UISETP.NE.AND UP0, UPT, UR7, URZ, UPT ;  /* 0x0000003f0700728c */ /* 0x000fe2000bf05270 */
[----:B------:R-:W-:Y:S01]  /*1760*/  LOP3.LUT R7, R7, 0xfffffffc, RZ, 0xc0, !PT ;  /* 0xfffffffc07077812 */ /* 0x000fe200078ec0ff */
[----:B------:R-:W-:Y:S01]  /*1770*/  ULDC UR17, c[0x0][0x284] ;  /* 0x0000a10000117ab9 */ /* 0x000fe20000000800 */
[----:B------:R-:W-:Y:S01]  /*1780*/  LEA.HI R15, R15, R14, RZ, 0x3 ;  /* 0x0000000e0f0f7211 */ /* 0x000fe200078f18ff */
[----:B------:R-:W-:Y:S01]  /*1790*/  USEL UR16, URZ, 0x1, UP0 ;  /* 0x000000013f107887 */ /* 0x000fe20008000000 */
[----:B------:R-:W-:Y:S01]  /*17a0*/  SHF.R.S32.HI R23, RZ, 0x5, R23 ;  /* 0x00000005ff177819 */ /* 0x000fe20000011417 */
[----:B------:R-:W4:Y:S01]  /*17b0*/  LDC R18, c[0x0][0x288] ;  /* 0x0000a200ff127b82 */ /* 0x000f220000000800 */
[----:B------:R-:W-:Y:S01]  /*17c0*/  LOP3.LUT R15, R15, 0xfffffff8, RZ, 0xc0, !PT ;  /* 0xfffffff80f0f7812 */ /* 0x000fe200078ec0ff */
[----:B------:R-:W-:Y:S01]  /*17d0*/  IMAD.IADD R7, R12, 0x1, -R7 ;  /* 0x000000010c077824 */ /* 0x000fe200078e0a07 */
[----:B------:R-:W-:Y:S01]  /*17e0*/  SHF.L.U64.HI R10, R2, 0x1, R10 ;  /* 0x00000001020a7819 */ /* 0x000fe2000001020a */
[----:B------:R-:W-:Y:S01]  /*17f0*/  IMAD.MOV.U32 R12, RZ, RZ, -0x1 ;  /* 0xffffffffff0c7424 */ /* 0x000fe200078e00ff */
[----:B------:R-:W-:Y:S01]  /*1800*/  LOP3.LUT R42, R8, 0x1, RZ, 0xfc, !PT ;  /* 0x00000001082a7812 */ /* 0x000fe200078efcff */
[----:B------:R-:W-:Y:S01]  /*1810*/  IMAD.IADD R14, R14, 0x1, -R15 ;  /* 0x000000010e0e7824 */ /* 0x000fe200078e0a0f */
[----:B------:R-:W-:Y:S01]  /*1820*/  USHF.L.U32 UR22, UR13, 0x1, URZ ;  /* 0x000000010d167899 */ /* 0x000fe2000800063f */
[----:B------:R-:W-:Y:S01]  /*1830*/  IMAD.U32 R43, RZ, RZ, UR16 ;  /* 0x00000010ff2b7e24 */ /* 0x000fe2000f8e00ff */
[----:B0-----:R-:W-:Y:S01]  /*1840*/  ULEA UR9, UR6, UR9, 0x18 ;  /* 0x0000000906097291 */ /* 0x001fe2000f8ec03f */
[--C-:B------:R-:W-:Y:S01]  /*1850*/  IMAD R21, R23, -0x10, -R14.reuse ;  /* 0xfffffff017157824 */ /* 0x100fe200078e0a0e */
[----:B------:R-:W-:Y:S01]  /*1860*/  USHF.L.U32 UR6, UR7, 0x3, URZ ;  /* 0x0000000307067899 */ /* 0x000fe2000800063f */
[--C-:B------:R-:W-:Y:S01]  /*1870*/  SHF.R.S32.HI R15, RZ, 0x1f, R14.reuse ;  /* 0x0000001fff0f7819 */ /* 0x100fe2000001140e */
[----:B------:R-:W-:Y:S01]  /*1880*/  UIADD3 UR7, UR9, 0x2c280, URZ ;  /* 0x0002c28009077890 */ /* 0x000fe2000fffe03f */
[----:B------:R-:W-:Y:S01]  /*1890*/  VIADD R21, R21, UR17 ;  /* 0x0000001115157c36 */ /* 0x000fe20008000000 */
[----:B------:R-:W-:Y:S01]  /*18a0*/  UIADD3 UR8, UR9, 0x280, URZ ;  /* 0x0000028009087890 */ /* 0x000fe2000fffe03f */
[----:B-1----:R-:W-:Y:S01]  /*18b0*/  SHF.L.U32 R19, R12, R19, RZ ;  /* 0x000000130c137219 */ /* 0x002fe200000006ff */
[----:B------:R-:W-:Y:S01]  /*18c0*/  USHF.R.U32.HI UR7, URZ, 0x4, UR7 ;  /* 0x000000043f077899 */ /* 0x000fe20008011607 */
[----:B------:R-:W-:Y:S01]  /*18d0*/  IMAD.WIDE R14, R23, 0x10, R14 ;  /* 0x00000010170e7825 */ /* 0x000fe200078e020e */
[----:B------:R-:W-:Y:S01]  /*18e0*/  USHF.R.U32.HI UR8, URZ, 0x4, UR8 ;  /* 0x000000043f087899 */ /* 0x000fe20008011608 */
[----:B------:R-:W-:Y:S01]  /*18f0*/  LOP3.LUT R20, RZ, R19, RZ, 0x33, !PT ;  /* 0x00000013ff147212 */ /* 0x000fe200078e33ff */
[----:B------:R-:W-:-:S02]  /*1900*/  UIADD3 UR23, UR9, 0x170, URZ ;  /* 0x0000017009177890 */ /* 0x000fc4000fffe03f */
[----:B------:R-:W-:Y:S01]  /*1910*/  ULOP3.LUT UR6, UR6, 0x8, URZ, 0xc0, !UPT ;  /* 0x0000000806067892 */ /* 0x000fe2000f8ec03f */
[C---:B----4-:R-:W-:Y:S01]  /*1920*/  IMAD R12, R7.reuse, -0x2, R18 ;  /* 0xfffffffe070c7824 */ /* 0x050fe200078e0212 */
[----:B------:R-:W-:Y:S01]  /*1930*/  ULOP3.LUT UR7, UR7, 0x3fff, URZ, 0xc0, !UPT ;  /* 0x00003fff07077892 */ /* 0x000fe2000f8ec03f */
[----:B------:R-:W-:Y:S01]  /*1940*/  IMAD.SHL.U32 R18, R7, 0x2, RZ ;  /* 0x0000000207127824 */ /* 0x000fe200078e00ff */
[----:B------:R-:W-:Y:S02]  /*1950*/  ULOP3.LUT UR8, UR8, 0x3fff, URZ, 0xc0, !UPT ;  /* 0x00003fff08087892 */ /* 0x000fe4000f8ec03f */
[----:B------:R-:W-:Y:S02]  /*1960*/  UIADD3 UR10, -UR10, UR13, URZ ;  /* 0x0000000d0a0a7290 */ /* 0x000fe4000fffe13f */
[----:B------:R-:W-:Y:S01]  /*1970*/  SHF.R.S32.HI R19, RZ, 0x1f, R18 ;  /* 0x0000001fff137819 */ /* 0x000fe20000011412 */
[----:B------:R-:W-:Y:S02]  /*1980*/  ULEA UR11, UR11, UR23, 0x3 ;  /* 0x000000170b0b7291 */ /* 0x000fe4000f8e183f */
[----:B------:R-:W-:-:S02]  /*1990*/  ULOP3.LUT UR24, UR6, 0x8, URZ, 0x3c, !UPT ;  /* 0x0000000806187892 */ /* 0x000fc4000f8e3c3f */
[----:B------:R-:W-:Y:S02]  /*19a0*/  ULOP3.LUT UR12, UR6, 0x18, URZ, 0x3c, !UPT ;  /* 0x00000018060c7892 */ /* 0x000fe4000f8e3c3f */
[----:B------:R-:W-:Y:S02]  /*19b0*/  ULOP3.LUT UR14, UR7, 0x10000, URZ, 0xfc, !UPT ;  /* 0x00010000070e7892 */ /* 0x000fe4000f8efc3f */
[----:B------:R-:W-:-:S12]  /*19c0*/  ULOP3.LUT UR15, UR8, 0x10000, URZ, 0xfc, !UPT ;  /* 0x00010000080f7892 */ /* 0x000fd8000f8efc3f */
.L_x_62:
[----:B------:R-:W-:Y:S01]  /*19d0*/  SHF.L.U32 R7, R43, 0x1f, RZ ;  /* 0x0000001f2b077819 */ /* 0x000fe200000006ff */
[----:B--234-:R-:W0:Y:S01]  /*19e0*/  LDC R22, c[0x0][0x28c] ;  /* 0x0000a300ff167b82 */ /* 0x01ce220000000800 */
[----:B------:R-:W-:Y:S02]  /*19f0*/  UMOV UR25, UR5 ;  /* 0x0000000500197c82 */ /* 0x000fe40008000000 */
[----:B------:R-:W1:Y:S01]  /*1a00*/  SYNCS.PHASECHK.TRANS64.TRYWAIT P0, [UR11+-0x8], R7 ;  /* 0xfffff807ff0075a7 */ /* 0x000e62000800014b */
[----:B0-----:R-:W-:Y:S01]  /*1a10*/  ISETP.GE.AND P1, PT, R22, 0x1, PT ;  /* 0x000000011600780c */ /* 0x001fe20003f26270 */
[----:B-1----:R-:W-:-:S12]  /*1a20*/  @!P0 BRA `(.L_x_20) ;  /* 0x0000003800788947 */ /* 0x002fd80003800000 */
.L_x_102:
[----:B------:R-:W-:Y:S01]  /*1a30*/  UMOV UR6, URZ ;  /* 0x0000003f00067c82 */ /* 0x000fe20008000000 */
[----:B------:R-:W-:Y:S01]  /*1a40*/  UMOV UR7, URZ ;  /* 0x0000003f00077c82 */ /* 0x000fe20008000000 */
[----:B------:R-:W-:Y:S01]  /*1a50*/  UMOV UR8, URZ ;  /* 0x0000003f00087c82 */ /* 0x000fe20008000000 */
[----:B------:R-:W-:Y:S02]  /*1a60*/  CS2R R32, SRZ ;  /* 0x0000000000207805 */ /* 0x000fe4000001ff00 */
[----:B------:R-:W-:Y:S02]  /*1a70*/  CS2R R34, SRZ ;  /* 0x0000000000227805 */ /* 0x000fe4000001ff00 */
[----:B------:R-:W-:Y:S02]  /*1a80*/  CS2R R36, SRZ ;  /* 0x0000000000247805 */ /* 0x000fe4000001ff00 */
[----:B------:R-:W-:Y:S01]  /*1a90*/  CS2R R38, SRZ ;  /* 0x0000000000267805 */ /* 0x000fe2000001ff00 */
[----:B------:R-:W-:Y:S01]  /*1aa0*/  IMAD.U32 R41, RZ, RZ, UR4 ;  /* 0x00000004ff297e24 */ /* 0x000fe2000f8e00ff */
[----:B------:R-:W-:-:S02]  /*1ab0*/  CS2R R24, SRZ ;  /* 0x0000000000187805 */ /* 0x000fc4000001ff00 */
[----:B------:R-:W-:Y:S02]  /*1ac0*/  CS2R R26, SRZ ;  /* 0x00000000001a7805 */ /* 0x000fe4000001ff00 */
[----:B------:R-:W-:Y:S02]  /*1ad0*/  CS2R R28, SRZ ;  /* 0x00000000001c7805 */ /* 0x000fe4000001ff00 */
[----:B------:R-:W-:Y:S01]  /*1ae0*/  CS2R R30, SRZ ;  /* 0x00000000001e7805 */ /* 0x000fe2000001ff00 */
[----:B------:R-:W-:Y:S06]  /*1af0*/  @!P1 BRA `(.L_x_21) ;  /* 0x0000000000f89947 */ /* 0x000fec0003800000 */
[----:B------:R-:W-:-:S13]  /*1b00*/  ISETP.NE.AND P1, PT, R42, 0x3, PT ;  /* 0x000000032a00780c */ /* 0x000fda0003f25270 */
[----:B------:R-:W-:Y:S05]  /*1b10*/  @!P1 BRA `(.L_x_22) ;  /* 0x0000000000049947 */ /* 0x000fea0003800000 */
[----:B------:R-:W-:Y:S01]  /*1b20*/  BPT.TRAP 0x1 ;  /* 0x000000040000795c */ /* 0x000fe20000300000 */
.L_x_22:
[----:B------:R-:W-:Y:S01]  /*1b30*/  ULEA UR6, UR5, UR9, 0x3 ;  /* 0x0000000905067291 */ /* 0x000fe2000f8e183f */
[----:B0-----:R-:W-:-:S05]  /*1b40*/  IMAD.U32 R7, RZ, RZ, UR4 ;  /* 0x00000004ff077e24 */ /* 0x001fca000f8e00ff */
[----:B------:R-:W-:-:S04]  /*1b50*/  SHF.L.U32 R7, R7, 0x1f, RZ ;  /* 0x0000001f07077819 */ /* 0x000fc800000006ff */
[----:B------:R0:W1:Y:S01]  /*1b60*/  SYNCS.PHASECHK.TRANS64.TRYWAIT P0, [UR6], R7 ;  /* 0x00000007ff0075a7 */ /* 0x0000620008000146 */
[----:B------:R-:W-:Y:S05]  /*1b70*/  @!P1 BRA `(.L_x_23) ;  /* 0x0000000000049947 */ /* 0x000fea0003800000 */
[----:B------:R-:W-:Y:S01]  /*1b80*/  BPT.TRAP 0x1 ;  /* 0x000000040000795c */ /* 0x000fe20000300000 */
.L_x_23:
[----:B-1----:R-:W-:Y:S05]  /*1b90*/  @P0 BRA `(.L_x_24) ;  /* 0x0000000000080947 */ /* 0x002fea0003800000 */
[----:B------:R-:W1:Y:S02]  /*1ba0*/  SYNCS.PHASECHK.TRANS64.TRYWAIT P0, [UR6], R7 ;  /* 0x00000007ff0075a7 */ /* 0x000e640008000146 */
[----:B-1----:R-:W-:Y:S05]  /*1bb0*/  @!P0 BRA `(.L_x_25) ;  /* 0x00000038002c8947 */ /* 0x002fea0003800000 */
.L_x_24:
[----:B------:R-:W-:Y:S01]  /*1bc0*/  ULEA UR6, UR5, UR15, 0x9 ;  /* 0x0000000f05067291 */ /* 0x000fe2000f8e483f */
[----:B------:R-:W-:Y:S01]  /*1bd0*/  WARPGROUP.ARRIVE ;  /* 0x00000000000079c5 */ /* 0x000fe20000000000 */
[----:B------:R-:W-:Y:S01]  /*1be0*/  ULEA UR7, UR5, UR14, 0x7 ;  /* 0x0000000e05077291 */ /* 0x000fe2000f8e383f */
[----:B------:R-:W-:Y:S01]  /*1bf0*/  CS2R R32, SRZ ;  /* 0x0000000000207805 */ /* 0x000fe2000001ff00 */
[----:B------:R-:W-:Y:S01]  /*1c00*/  UMOV UR17, 0x40000040 ;  /* 0x4000004000117882 */ /* 0x000fe20000000000 */
[----:B------:R-:W-:Y:S01]  /*1c10*/  UMOV UR19, 0x40000040 ;  /* 0x4000004000137882 */ /* 0x000fe20000000000 */
[----:B------:R-:W-:Y:S01]  /*1c20*/  CS2R R34, SRZ ;  /* 0x0000000000227805 */ /* 0x000fe2000001ff00 */
[----:B------:R-:W-:Y:S01]  /*1c30*/  UMOV UR16, UR6 ;  /* 0x0000000600107c82 */ /* 0x000fe20008000000 */
[----:B------:R-:W-:Y:S01]  /*1c40*/  CS2R R36, SRZ ;  /* 0x0000000000247805 */ /* 0x000fe2000001ff00 */
[----:B------:R-:W-:Y:S01]  /*1c50*/  UMOV UR18, UR7 ;  /* 0x0000000700127c82 */ /* 0x000fe20008000000 */
[----:B------:R-:W-:Y:S01]  /*1c60*/  CS2R R38, SRZ ;  /* 0x0000000000267805 */ /* 0x000fe2000001ff00 */
[----:B------:R-:W-:Y:S01]  /*1c70*/  QGMMA.64x16x32.F32.E4M3.E4M3 R24, gdesc[UR16], RZ, !UPT ;  /* 0x00200000101879f3 */ /* 0x000fe2000c7008ff */
[----:B------:R-:W-:-:S02]  /*1c80*/  UIADD3 UR16, UR6, 0x2, URZ ;  /* 0x0000000206107890 */ /* 0x000fc4000fffe03f */
[----:B------:R-:W-:Y:S01]  /*1c90*/  UIADD3 UR18, UR7, 0x2, URZ ;  /* 0x0000000207127890 */ /* 0x000fe2000fffe03f */
[----:B------:R-:W-:Y:S01]  /*1ca0*/  UMOV UR17, 0x40000040 ;  /* 0x4000004000117882 */ /* 0x000fe20000000000 */
[----:B------:R-:W-:-:S07]  /*1cb0*/  UMOV UR19, 0x40000040 ;  /* 0x4000004000137882 */ /* 0x000fce0000000000 */
[----:B------:R-:W-:Y:S01]  /*1cc0*/  QGMMA.64x16x32.F32.E4M3.E4M3 R24, gdesc[UR16], R24 ;  /* 0x00200000101879f3 */ /* 0x000fe20008700818 */
[----:B------:R-:W-:Y:S02]  /*1cd0*/  UIADD3 UR16, UR6, 0x4, URZ ;  /* 0x0000000406107890 */ /* 0x000fe4000fffe03f */
[----:B------:R-:W-:Y:S01]  /*1ce0*/  UIADD3 UR18, UR7, 0x4, URZ ;  /* 0x0000000407127890 */ /* 0x000fe2000fffe03f */
[----:B------:R-:W-:Y:S01]  /*1cf0*/  UMOV UR17, 0x40000040 ;  /* 0x4000004000117882 */ /* 0x000fe20000000000 */
[----:B------:R-:W-:-:S07]  /*1d00*/  UMOV UR19, 0x40000040 ;  /* 0x4000004000137882 */ /* 0x000fce0000000000 */
[----:B------:R-:W-:Y:S01]  /*1d10*/  QGMMA.64x16x32.F32.E4M3.E4M3 R24, gdesc[UR16], R24 ;  /* 0x00200000101879f3 */ /* 0x000fe20008700818 */
[----:B------:R-:W-:Y:S02]  /*1d20*/  UIADD3 UR16, UR6, 0x6, URZ ;  /* 0x0000000606107890 */ /* 0x000fe4000fffe03f */
[----:B------:R-:W-:Y:S01]  /*1d30*/  UIADD3 UR18, UR7, 0x6, URZ ;  /* 0x0000000607127890 */ /* 0x000fe2000fffe03f */
[----:B------:R-:W-:Y:S01]  /*1d40*/  ULDC UR6, c[0x0][0x50c] ;  /* 0x0001430000067ab9 */ /* 0x000fe20000000800 */
[----:B------:R-:W-:Y:S01]  /*1d50*/  UMOV UR17, 0x40000040 ;  /* 0x4000004000117882 */ /* 0x000fe20000000000 */
[----:B------:R-:W-:Y:S01]  /*1d60*/  UISETP.NE.AND UP0, UPT, UR6, 0x4, UPT ;  /* 0x000000040600788c */ /* 0x000fe2000bf05270 */
[----:B------:R-:W-:Y:S02]  /*1d70*/  UMOV UR19, 0x40000040 ;  /* 0x4000004000137882 */ /* 0x000fe40000000000 */
[----:B------:R-:W-:Y:S01]  /*1d80*/  UMOV UR6, 0x4 ;  /* 0x0000000400067882 */ /* 0x000fe20000000000 */
[----:B------:R-:W-:-:S06]  /*1d90*/  USEL UR7, URZ, 0x1, UP0 ;  /* 0x000000013f077887 */ /* 0x000fcc0008000000 */
[----:B------:R-:W-:Y:S01]  /*1da0*/  ISETP.NE.AND P0, PT, RZ, UR7, PT ;  /* 0x00000007ff007c0c */ /* 0x000fe2000bf05270 */
[----:B------:R-:W-:-:S12]  /*1db0*/  QGMMA.64x16x32.F32.E4M3.E4M3 R24, gdesc[UR16], R24, gsb0 ;  /* 0x00200000101879f3 */ /* 0x000fd80008000818 */
[----:B------:R-:W-:Y:S05]  /*1dc0*/  @!P0 BRA `(.L_x_26) ;  /* 0x0000000000288947 */ /* 0x000fea0003800000 */
[----:B------:R-:W-:Y:S02]  /*1dd0*/  WARPGROUP.DEPBAR.LE gsb0, 0x0 ;  /* 0x00008000000079c5 */ /* 0x000fe40000010000 */
[----:B------:R-:W-:-:S01]  /*1de0*/  FADD R39, RZ, R24 ;  /* 0x00000018ff277221 */ /* 0x000fc20000000000 */
[----:B------:R-:W-:Y:S01]  /*1df0*/  FADD R38, RZ, R25 ;  /* 0x00000019ff267221 */ /* 0x000fe20000000000 */
[----:B------:R-:W-:-:S01]  /*1e00*/  FADD R37, RZ, R26 ;  /* 0x0000001aff257221 */ /* 0x000fc20000000000 */
[----:B------:R-:W-:Y:S01]  /*1e10*/  FADD R36, RZ, R27 ;  /* 0x0000001bff247221 */ /* 0x000fe20000000000 */
[----:B------:R-:W-:-:S01]  /*1e20*/  FADD R35, RZ, R28 ;  /* 0x0000001cff237221 */ /* 0x000fc20000000000 */
[----:B------:R-:W-:Y:S01]  /*1e30*/  FADD R34, RZ, R29 ;  /* 0x0000001dff227221 */ /* 0x000fe20000000000 */
[----:B------:R-:W-:-:S01]  /*1e40*/  FADD R33, RZ, R30 ;  /* 0x0000001eff217221 */ /* 0x000fc20000000000 */
[----:B------:R-:W-:Y:S01]  /*1e50*/  FADD R32, RZ, R31 ;  /* 0x0000001fff207221 */ /* 0x000fe20000000000 */
[----:B------:R-:W-:-:S06]  /*1e60*/  UMOV UR6, URZ ;  /* 0x0000003f00067c82 */ /* 0x000fcc0008000000 */
.L_x_26:
[----:B------:R-:W-:-:S04]  /*1e70*/  UIADD3 UR25, UR5, 0x1, URZ ;  /* 0x0000000105197890 */ /* 0x000fc8000fffe03f */
[----:B------:R-:W-:-:S04]  /*1e80*/  UISETP.NE.AND UP0, UPT, UR25, 0x16, UPT ;  /* 0x000000161900788c */ /* 0x000fc8000bf05270 */
[----:B------:R-:W-:Y:S02]  /*1e90*/  USEL UR8, URZ, 0x1, UP0 ;  /* 0x000000013f087887 */ /* 0x000fe40008000000 */
[----:B------:R-:W-:Y:S02]  /*1ea0*/  USEL UR25, UR25, URZ, UP0 ;  /* 0x0000003f19197287 */ /* 0x000fe40008000000 */
[----:B------:R-:W-:-:S06]  /*1eb0*/  ULOP3.LUT UR8, UR4, UR8, URZ, 0x3c, !UPT ;  /* 0x0000000804087292 */ /* 0x000fcc000f8e3c3f */
[----:B------:R-:W-:Y:S01]  /*1ec0*/  IMAD.U32 R41, RZ, RZ, UR8 ;  /* 0x00000008ff297e24 */ /* 0x000fe2000f8e00ff */
[----:B------:R-:W-:-:S06]  /*1ed0*/  UMOV UR8, 0x1 ;  /* 0x0000000100087882 */ /* 0x000fcc0000000000 */
.L_x_21:
[----:B------:R-:W-:-:S06]  /*1ee0*/  UISETP.GE.AND UP0, UPT, UR10, 0x1, UPT ;  /* 0x000000010a00788c */ /* 0x000fcc000bf06270 */
[----:B------:R-:W-:-:S13]  /*1ef0*/  PLOP3.LUT P0, PT, PT, PT, UP0, 0x80, 0x0 ;  /* 0x000000000000781c */ /* 0x000fda0003f0f008 */
[----:B------:R-:W-:Y:S05]  /*1f00*/  @!P0 BRA `(.L_x_27) ;  /* 0x0000000400388947 */ /* 0x000fea0003800000 */
[----:B01----:R-:W-:Y:S01]  /*1f10*/  IMAD.U32 R7, RZ, RZ, UR10 ;  /* 0x0000000aff077e24 */ /* 0x003fe2000f8e00ff */
[----:B------:R-:W-:Y:S01]  /*1f20*/  ULDC UR26, c[0x0][0x50c] ;  /* 0x00014300001a7ab9 */ /* 0x000fe20000000800 */
[----:B------:R-:W-:-:S07]  /*1f30*/  IMAD.U32 R22, RZ, RZ, UR5 ;  /* 0x00000005ff167e24 */ /* 0x000fce000f8e00ff */
.L_x_35:
[----:B------:R-:W-:-:S13]  /*1f40*/  ISETP.NE.AND P1, PT, R42, 0x3, PT ;  /* 0x000000032a00780c */ /* 0x000fda0003f25270 */
[----:B------:R-:W-:Y:S05]  /*1f50*/  @!P1 BRA `(.L_x_28) ;  /* 0x0000000000049947 */ /* 0x000fea0003800000 */
[----:B------:R-:W-:Y:S01]  /*1f60*/  BPT.TRAP 0x1 ;  /* 0x000000040000795c */ /* 0x000fe20000300000 */
.L_x_28:
[----:B------:R-:W-:Y:S01]  /*1f70*/  ULEA UR16, UR25, UR9, 0x3 ;  /* 0x0000000919107291 */ /* 0x000fe2000f8e183f */
[----:B------:R-:W-:-:S08]  /*1f80*/  SHF.L.U32 R23, R41, 0x1f, RZ ;  /* 0x0000001f29177819 */ /* 0x000fd000000006ff */
[----:B------:R0:W1:Y:S01]  /*1f90*/  SYNCS.PHASECHK.TRANS64.TRYWAIT P0, [UR16], R23 ;  /* 0x00000017ff0075a7 */ /* 0x0000620008000150 */
[----:B------:R-:W-:Y:S05]  /*1fa0*/  @!P1 BRA `(.L_x_29) ;  /* 0x0000000000049947 */ /* 0x000fea0003800000 */
[----:B------:R-:W-:Y:S01]  /*1fb0*/  BPT.TRAP 0x1 ;  /* 0x000000040000795c */ /* 0x000fe20000300000 */
.L_x_29:
[----:B-1----:R-:W-:Y:S05]  /*1fc0*/  @P0 BRA `(.L_x_30) ;  /* 0x0000000000080947 */ /* 0x002fea0003800000 */
[----:B------:R-:W1:Y:S02]  /*1fd0*/  SYNCS.PHASECHK.TRANS64.TRYWAIT P0, [UR16], R23 ;  /* 0x00000017ff0075a7 */ /* 0x000e640008000150 */
[----:B-1----:R-:W-:Y:S05]  /*1fe0*/  @!P0 BRA `(.L_x_31) ;  /* 0x0000003400388947 */ /* 0x002fea0003800000 */
.L_x_30:
[----:B------:R-:W-:Y:S01]  /*1ff0*/  UISETP.NE.AND UP0, UPT, UR7, URZ, UPT ;  /* 0x0000003f0700728c */ /* 0x000fe2000bf05270 */
[----:B------:R-:W-:Y:S01]  /*2000*/  WARPGROUP.ARRIVE ;  /* 0x00000000000079c5 */ /* 0x000fe20000000000 */
[----:B------:R-:W-:Y:S02]  /*2010*/  ULEA UR7, UR25, UR15, 0x9 ;  /* 0x0000000f19077291 */ /* 0x000fe4000f8e483f */
[----:B------:R-:W-:Y:S01]  /*2020*/  USEL UR8, UR8, URZ, !UP0 ;  /* 0x0000003f08087287 */ /* 0x000fe2000c000000 */
[----:B------:R-:W-:Y:S01]  /*2030*/  UMOV UR17, 0x40000040 ;  /* 0x4000004000117882 */ /* 0x000fe20000000000 */
[----:B------:R-:W-:Y:S02]  /*2040*/  UMOV UR19, 0x40000040 ;  /* 0x4000004000137882 */ /* 0x000fe40000000000 */
[----:B------:R-:W-:Y:S02]  /*2050*/  UISETP.NE.U32.AND UP0, UPT, UR8, URZ, UPT ;  /* 0x0000003f0800728c */ /* 0x000fe4000bf05070 */
[----:B------:R-:W-:Y:S01]  /*2060*/  ULEA UR8, UR25, UR14, 0x7 ;  /* 0x0000000e19087291 */ /* 0x000fe2000f8e383f */
[----:B------:R-:W-:Y:S01]  /*2070*/  UMOV UR16, UR7 ;  /* 0x0000000700107c82 */ /* 0x000fe20008000000 */
[----:B------:R-:W-:-:S05]  /*2080*/  UIADD3 UR6, UR6, 0x4, URZ ;  /* 0x0000000406067890 */ /* 0x000fca000fffe03f */
[----:B------:R-:W-:Y:S02]  /*2090*/  UMOV UR18, UR8 ;  /* 0x0000000800127c82 */ /* 0x000fe40008000000 */
[----:B------:R-:W-:Y:S01]  /*20a0*/  QGMMA.64x16x32.F32.E4M3.E4M3 R24, gdesc[UR16], R24, UP0 ;  /* 0x00200000101879f3 */ /* 0x000fe2000bf00818 */
[----:B------:R-:W-:Y:S02]  /*20b0*/  UIADD3 UR16, UR7, 0x2, URZ ;  /* 0x0000000207107890 */ /* 0x000fe4000fffe03f */
[----:B------:R-:W-:Y:S01]  /*20c0*/  UIADD3 UR18, UR8, 0x2, URZ ;  /* 0x0000000208127890 */ /* 0x000fe2000fffe03f */
[----:B------:R-:W-:Y:S01]  /*20d0*/  UMOV UR17, 0x40000040 ;  /* 0x4000004000117882 */ /* 0x000fe20000000000 */
[----:B------:R-:W-:Y:S01]  /*20e0*/  UMOV UR19, 0x40000040 ;  /* 0x4000004000137882 */ /* 0x000fe20000000000 */
[----:B------:R-:W-:-:S06]  /*20f0*/  UISETP.NE.AND UP0, UPT, UR6, UR26, UPT ;  /* 0x0000001a0600728c */ /* 0x000fcc000bf05270 */
        /* <DEDUP_REMOVED lines=8> */
[----:B------:R-:W-:Y:S01]  /*2180*/  UMOV UR17, 0x40000040 ;  /* 0x4000004000117882 */ /* 0x000fe20000000000 */
[----:B------:R-:W-:Y:S01]  /*2190*/  UMOV UR19, 0x40000040 ;  /* 0x4000004000137882 */ /* 0x000fe20000000000 */
[----:B------:R-:W-:-:S06]  /*21a0*/  USEL UR7, URZ, 0x1, UP0 ;  /* 0x000000013f077887 */ /* 0x000fcc0008000000 */
[----:B------:R-:W-:Y:S01]  /*21b0*/  ISETP.NE.AND P0, PT, RZ, UR7, PT ;  /* 0x00000007ff007c0c */ /* 0x000fe2000bf05270 */
[----:B------:R-:W-:Y:S03]  /*21c0*/  QGMMA.64x16x32.F32.E4M3.E4M3 R24, gdesc[UR16], R24, gsb0 ;  /* 0x00200000101879f3 */ /* 0x000fe60008000818 */
[----:B------:R-:W-:-:S09]  /*21d0*/  WARPGROUP.DEPBAR.LE gsb0, 0x1 ;  /* 0x00008000000079c5 */ /* 0x000fd20000010100 */
[----:B------:R-:W-:Y:S05]  /*21e0*/  @!P0 BRA `(.L_x_32) ;  /* 0x0000000000288947 */ /* 0x000fea0003800000 */
[----:B------:R-:W-:Y:S02]  /*21f0*/  WARPGROUP.DEPBAR.LE gsb0, 0x0 ;  /* 0x00008000000079c5 */ /* 0x000fe40000010000 */
[----:B------:R-:W-:-:S01]  /*2200*/  FADD R39, R24, R39 ;  /* 0x0000002718277221 */ /* 0x000fc20000000000 */
[----:B------:R-:W-:Y:S01]  /*2210*/  FADD R38, R25, R38 ;  /* 0x0000002619267221 */ /* 0x000fe20000000000 */
[----:B------:R-:W-:-:S01]  /*2220*/  FADD R37, R26, R37 ;  /* 0x000000251a257221 */ /* 0x000fc20000000000 */
[----:B------:R-:W-:Y:S01]  /*2230*/  FADD R36, R27, R36 ;  /* 0x000000241b247221 */ /* 0x000fe20000000000 */
[----:B------:R-:W-:-:S01]  /*2240*/  FADD R35, R28, R35 ;  /* 0x000000231c237221 */ /* 0x000fc20000000000 */
[----:B------:R-:W-:Y:S01]  /*2250*/  FADD R34, R29, R34 ;  /* 0x000000221d227221 */ /* 0x000fe20000000000 */
[----:B------:R-:W-:-:S01]  /*2260*/  FADD R33, R30, R33 ;  /* 0x000000211e217221 */ /* 0x000fc20000000000 */
[----:B------:R-:W-:Y:S01]  /*2270*/  FADD R32, R32, R31 ;  /* 0x0000001f20207221 */ /* 0x000fe20000000000 */
[----:B------:R-:W-:-:S06]  /*2280*/  UMOV UR6, URZ ;  /* 0x0000003f00067c82 */ /* 0x000fcc0008000000 */
.L_x_32:
[----:B------:R-:W-:Y:S05]  /*2290*/  @!P1 BRA `(.L_x_33) ;  /* 0x0000000000049947 */ /* 0x000fea0003800000 */
[----:B------:R-:W-:Y:S01]  /*22a0*/  BPT.TRAP 0x1 ;  /* 0x000000040000795c */ /* 0x000fe20000300000 */
.L_x_33:
[----:B------:R-:W-:-:S13]  /*22b0*/  ISETP.NE.AND P0, PT, R13, RZ, PT ;  /* 0x000000ff0d00720c */ /* 0x000fda0003f05270 */
[----:B01----:R-:W-:-:S05]  /*22c0*/  @P0 LEA R23, R22, UR9, 0x3 ;  /* 0x0000000916170c11 */ /* 0x003fca000f8e18ff */
[----:B------:R-:W-:-:S05]  /*22d0*/  @P0 VIADD R40, R23, 0xb0 ;  /* 0x000000b017280836 */ /* 0x000fca0000000000 */
[----:B------:R-:W-:-:S04]  /*22e0*/  @P0 PRMT R40, R11, 0x654, R40 ;  /* 0x000006540b280816 */ /* 0x000fc80000000028 */
[----:B------:R0:W-:Y:S01]  /*22f0*/  @P0 SYNCS.ARRIVE.TRANS64.RED.A1T0 RZ, [R40+URZ], RZ ;  /* 0x000000ff28ff09a7 */ /* 0x0001e2000810043f */
[----:B------:R-:W-:-:S13]  /*2300*/  ISETP.GT.U32.AND P0, PT, R8, 0x1, PT ;  /* 0x000000010800780c */ /* 0x000fda0003f04070 */
[----:B0-----:R-:W-:Y:S05]  /*2310*/  @P0 BRA `(.L_x_34) ;  /* 0x0000000000040947 */ /* 0x001fea0003800000 */
[----:B------:R-:W-:Y:S01]  /*2320*/  BPT.TRAP 0x1 ;  /* 0x000000040000795c */ /* 0x000fe20000300000 */
.L_x_34:
[----:B------:R-:W-:Y:S01]  /*2330*/  UIADD3 UR25, UR25, 0x1, URZ ;  /* 0x0000000119197890 */ /* 0x000fe2000fffe03f */
[C---:B------:R-:W-:Y:S01]  /*2340*/  ISETP.GT.AND P1, PT, R7.reuse, 0x1, PT ;  /* 0x000000010700780c */ /* 0x040fe20003f24270 */
[----:B------:R-:W-:Y:S02]  /*2350*/  VIADD R22, R22, 0x1 ;  /* 0x0000000116167836 */ /* 0x000fe40000000000 */
[----:B------:R-:W-:Y:S01]  /*2360*/  UISETP.NE.AND UP0, UPT, UR25, 0x16, UPT ;  /* 0x000000161900788c */ /* 0x000fe2000bf05270 */
[----:B------:R-:W-:Y:S02]  /*2370*/  VIADD R7, R7, 0xffffffff ;  /* 0xffffffff07077836 */ /* 0x000fe40000000000 */
[C---:B------:R-:W-:Y:S01]  /*2380*/  ISETP.NE.AND P0, PT, R22.reuse, 0x16, PT ;  /* 0x000000161600780c */ /* 0x040fe20003f05270 */
[----:B------:R-:W-:Y:S02]  /*2390*/  USEL UR8, URZ, 0x1, UP0 ;  /* 0x000000013f087887 */ /* 0x000fe40008000000 */
[----:B------:R-:W-:Y:S01]  /*23a0*/  USEL UR25, UR25, URZ, UP0 ;  /* 0x0000003f19197287 */ /* 0x000fe20008000000 */
[----:B------:R-:W-:-:S03]  /*23b0*/  SEL R22, R22, RZ, P0 ;  /* 0x000000ff16167207 */ /* 0x000fc60000000000 */
[----:B------:R-:W-:Y:S01]  /*23c0*/  LOP3.LUT R41, R41, UR8, RZ, 0x3c, !PT ;  /* 0x0000000829297c12 */ /* 0x000fe2000f8e3cff */
[----:B------:R-:W-:Y:S01]  /*23d0*/  UMOV UR8, 0x1 ;  /* 0x0000000100087882 */ /* 0x000fe20000000000 */
[----:B------:R-:W-:Y:S06]  /*23e0*/  @P1 BRA `(.L_x_35) ;  /* 0xfffffff800d41947 */ /* 0x000fec000383ffff */
.L_x_27:
[----:B------:R-:W-:Y:S01]  /*23f0*/  UISETP.NE.AND UP0, UPT, UR6, URZ, UPT ;  /* 0x0000003f0600728c */ /* 0x000fe2000bf05270 */
[----:B01----:R-:W0:Y:S01]  /*2400*/  LDC R7, c[0x0][0x28c] ;  /* 0x0000a300ff077b82 */ /* 0x003e220000000800 */
[----:B------:R-:W-:Y:S02]  /*2410*/  IMAD.U32 R22, RZ, RZ, UR24 ;  /* 0x00000018ff167e24 */ /* 0x000fe4000f8e00ff */
[----:B------:R-:W-:-:S06]  /*2420*/  USEL UR6, URZ, 0x1, !UP0 ;  /* 0x000000013f067887 */ /* 0x000fcc000c000000 */
[----:B------:R-:W-:-:S13]  /*2430*/  ISETP.NE.AND P0, PT, RZ, UR6, PT ;  /* 0x00000006ff007c0c */ /* 0x000fda000bf05270 */
[----:B------:R-:W-:Y:S05]  /*2440*/  @!P0 BRA `(.L_x_36) ;  /* 0x0000000000248947 */ /* 0x000fea0003800000 */
[----:B------:R-:W-:Y:S02]  /*2450*/  WARPGROUP.DEPBAR.LE gsb0, 0x0 ;  /* 0x00008000000079c5 */ /* 0x000fe40000010000 */
[----:B------:R-:W-:Y:S01]  /*2460*/  FADD R39, R24, R39 ;  /* 0x0000002718277221 */ /* 0x000fe20000000000 */
[----:B------:R-:W-:Y:S01]  /*2470*/  FADD R38, R25, R38 ;  /* 0x0000002619267221 */ /* 0x000fe20000000000 */
[----:B------:R-:W-:Y:S01]  /*2480*/  FADD R37, R26, R37 ;  /* 0x000000251a257221 */ /* 0x000fe20000000000 */
[----:B------:R-:W-:Y:S01]  /*2490*/  FADD R36, R27, R36 ;  /* 0x000000241b247221 */ /* 0x000fe20000000000 */
[----:B------:R-:W-:Y:S01]  /*24a0*/  FADD R35, R28, R35 ;  /* 0x000000231c237221 */ /* 0x000fe20000000000 */
[----:B------:R-:W-:Y:S01]  /*24b0*/  FADD R34, R29, R34 ;  /* 0x000000221d227221 */ /* 0x000fe20000000000 */
[----:B------:R-:W-:Y:S01]  /*24c0*/  FADD R33, R30, R33 ;  /* 0x000000211e217221 */ /* 0x000fe20000000000 */
[----:B------:R-:W-:-:S07]  /*24d0*/  FADD R32, R32, R31 ;  /* 0x0000001f20207221 */ /* 0x000fce0000000000 */
.L_x_36:
[----:B0-----:R-:W-:Y:S01]  /*24e0*/  ISETP.GE.AND P0, PT, R7, 0x1, PT ;  /* 0x000000010700780c */ /* 0x001fe20003f06270 */
[----:B------:R0:W-:Y:S01]  /*24f0*/  SYNCS.ARRIVE.TRANS64.A1T0 RZ, [R22+UR23], RZ ;  /* 0x000000ff16ff79a7 */ /* 0x0001e20008100017 */
[----:B------:R-:W-:-:S11]  /*2500*/  WARPGROUP.DEPBAR.LE gsb0, 0x0 ;  /* 0x00008000000079c5 */ /* 0x000fd60000010000 */
[----:B------:R-:W-:Y:S05]  /*2510*/  @!P0 BRA `(.L_x_37) ;  /* 0x0000000000488947 */ /* 0x000fea0003800000 */
[----:B------:R-:W-:-:S13]  /*2520*/  ISETP.NE.AND P0, PT, R42, 0x3, PT ;  /* 0x000000032a00780c */ /* 0x000fda0003f05270 */
[----:B------:R-:W-:Y:S05]  /*2530*/  @!P0 BRA `(.L_x_38) ;  /* 0x0000000000048947 */ /* 0x000fea0003800000 */
[----:B------:R-:W-:Y:S01]  /*2540*/  BPT.TRAP 0x1 ;  /* 0x000000040000795c */ /* 0x000fe20000300000 */
.L_x_38:
[----:B------:R-:W-:-:S13]  /*2550*/  ISETP.NE.AND P0, PT, R13, RZ, PT ;  /* 0x000000ff0d00720c */ /* 0x000fda0003f05270 */
[----:B------:R-:W-:-:S05]  /*2560*/  VOTEU.ANY UP0, P0 ;  /* 0x00000000003f7886 */ /* 0x000fca0000000100 */
[----:B------:R-:W-:-:S06]  /*2570*/  @UP0 UIADD3 UR6, UR5, UR10, URZ ;  /* 0x0000000a05060290 */ /* 0x000fcc000fffe03f */
[----:B0-----:R-:W-:-:S04]  /*2580*/  IMAD.U32 R22, RZ, RZ, UR6 ;  /* 0x00000006ff167e24 */ /* 0x001fc8000f8e00ff */
[----:B------:R-:W-:-:S04]  /*2590*/  @P0 IMAD.WIDE.U32 R22, R22, -0x45d1745d, RZ ;  /* 0xba2e8ba316160825 */ /* 0x000fc800078e00ff */
[----:B------:R-:W-:Y:S01]  /*25a0*/  IMAD.U32 R22, RZ, RZ, UR6 ;  /* 0x00000006ff167e24 */ /* 0x000fe2000f8e00ff */
[----:B------:R-:W-:-:S05]  /*25b0*/  @P0 SHF.R.U32.HI R7, RZ, 0x4, R23 ;  /* 0x00000004ff070819 */ /* 0x000fca0000011617 */
[----:B------:R-:W-:-:S05]  /*25c0*/  @P0 IMAD R7, R7, -0x16, R22 ;  /* 0xffffffea07070824 */ /* 0x000fca00078e0216 */
[----:B------:R-:W-:-:S05]  /*25d0*/  @P0 LEA R7, R7, UR9, 0x3 ;  /* 0x0000000907070c11 */ /* 0x000fca000f8e18ff */
[----:B------:R-:W-:-:S05]  /*25e0*/  @P0 VIADD R22, R7, 0xb0 ;  /* 0x000000b007160836 */ /* 0x000fca0000000000 */
[----:B------:R-:W-:-:S04]  /*25f0*/  @P0 PRMT R22, R11, 0x654, R22 ;  /* 0x000006540b160816 */ /* 0x000fc80000000016 */
[----:B------:R1:W-:Y:S01]  /*2600*/  @P0 SYNCS.ARRIVE.TRANS64.RED.A1T0 RZ, [R22+URZ], RZ ;  /* 0x000000ff16ff09a7 */ /* 0x0003e2000810043f */
[----:B------:R-:W-:-:S13]  /*2610*/  ISETP.GT.U32.AND P0, PT, R8, 0x1, PT ;  /* 0x000000010800780c */ /* 0x000fda0003f04070 */
[----:B-1----:R-:W-:Y:S05]  /*2620*/  @P0 BRA `(.L_x_37) ;  /* 0x0000000000040947 */ /* 0x002fea0003800000 */
[----:B------:R-:W-:Y:S01]  /*2630*/  BPT.TRAP 0x1 ;  /* 0x000000040000795c */ /* 0x000fe20000300000 */
.L_x_37:
[----:B------:R-:W-:Y:S01]  /*2640*/  SHF.L.U32 R7, R43, 0x1f, RZ ;  /* 0x0000001f2b077819 */ /* 0x000fe200000006ff */
[----:B------:R-:W-:Y:S01]  /*2650*/  UIADD3 UR5, UR5, UR22, URZ ;  /* 0x0000001605057290 */ /* 0x000fe2000fffe03f */
[----:B------:R-:W-:Y:S01]  /*2660*/  IMAD.SHL.U32 R29, R5, 0x10, RZ ;  /* 0x00000010051d7824 */ /* 0x000fe200078e00ff */
[----:B------:R-:W-:Y:S01]  /*2670*/  UISETP.GE.U32.AND UP1, UPT, UR22, 0x16, UPT ;  /* 0x000000161600788c */ /* 0x000fe2000bf26070 */
[----:B------:R-:W1:Y:S01]  /*2680*/  SYNCS.PHASECHK.TRANS64.TRYWAIT P0, [UR11+0x8], R7 ;  /* 0x00000807ff0075a7 */ /* 0x000e62000800014b */
[----:B------:R-:W-:Y:S01]  /*2690*/  UISETP.GT.U32.AND UP0, UPT, UR5, 0x15, UPT ;  /* 0x000000150500788c */ /* 0x000fe2000bf04070 */
[----:B------:R-:W-:Y:S01]  /*26a0*/  SHF.R.S32.HI R41, RZ, 0x1f, R4 ;  /* 0x0000001fff297819 */ /* 0x000fe20000011404 */
[----:B------:R-:W-:Y:S02]  /*26b0*/  UIMAD.WIDE.U32 UR6, UR5, -0x45d1745d, URZ ;  /* 0xba2e8ba3050678a5 */ /* 0x000fe4000f8e003f */
[----:B------:R-:W-:Y:S02]  /*26c0*/  UISETP.LT.U32.AND UP0, UPT, UR22, 0x16, UP0 ;  /* 0x000000161600788c */ /* 0x000fe40008701070 */
[----:B------:R-:W-:-:S02]  /*26d0*/  USHF.R.U32.HI UR6, URZ, 0x4, UR7 ;  /* 0x000000043f067899 */ /* 0x000fc40008011607 */
[----:B------:R-:W-:Y:S02]  /*26e0*/  USEL UR8, URZ, 0x1, !UP0 ;  /* 0x000000013f087887 */ /* 0x000fe4000c000000 */
[----:B------:R-:W-:Y:S02]  /*26f0*/  UIMAD UR5, UR6, -0x16, UR5 ;  /* 0xffffffea060578a4 */ /* 0x000fe4000f8e0205 */
[----:B------:R-:W-:-:S04]  /*2700*/  ULOP3.LUT UR4, UR4, UR8, URZ, 0x3c, !UPT ;  /* 0x0000000804047292 */ /* 0x000fc8000f8e3c3f */
[----:B------:R-:W-:Y:S01]  /*2710*/  @UP1 ULOP3.LUT UR4, UR4, 0x1, UR6, 0x78, !UPT ;  /* 0x0000000104041892 */ /* 0x000fe2000f8e7806 */
[----:B-1----:R-:W-:Y:S11]  /*2720*/  @!P0 BRA `(.L_x_39) ;  /* 0x0000002c00808947 */ /* 0x002ff60003800000 */
.L_x_103:
[----:B------:R-:W-:Y:S01]  /*2730*/  IMAD.SHL.U32 R28, R6, 0x40, RZ ;  /* 0x00000040061c7824 */ /* 0x000fe200078e00ff */
[----:B------:R-:W-:Y:S01]  /*2740*/  ULDC UR8, c[0x0][0x284] ;  /* 0x0000a10000087ab9 */ /* 0x000fe20000000800 */
[----:B------:R-:W-:Y:S01]  /*2750*/  ULDC.64 UR6, c[0x0][0x5d0] ;  /* 0x0001740000067ab9 */ /* 0x000fe20000000a00 */
[----:B------:R-:W-:Y:S01]  /*2760*/  SHF.R.S32.HI R40, RZ, 0x1f, R29 ;  /* 0x0000001fff287819 */ /* 0x000fe2000001141d */
[----:B------:R-:W-:Y:S01]  /*2770*/  IMAD R5, R41, UR6, RZ ;  /* 0x0000000629057c24 */ /* 0x000fe2000f8e02ff */
[----:B------:R-:W-:Y:S01]  /*2780*/  ISETP.GE.AND P0, PT, R28, UR8, PT ;  /* 0x000000081c007c0c */ /* 0x000fe2000bf06270 */
[C---:B0-----:R-:W-:Y:S01]  /*2790*/  IMAD.WIDE.U32 R22, R4.reuse, UR6, R18 ;  /* 0x0000000604167c25 */ /* 0x041fe2000f8e0012 */
[----:B------:R-:W-:Y:S02]  /*27a0*/  ULDC UR6, c[0x0][0x288] ;  /* 0x0000a20000067ab9 */ /* 0x000fe40000000800 */
[C---:B------:R-:W-:Y:S01]  /*27b0*/  ISETP.GE.OR P0, PT, R29.reuse, UR6, P0 ;  /* 0x000000061d007c0c */ /* 0x040fe20008706670 */
[----:B------:R-:W-:Y:S01]  /*27c0*/  IMAD R5, R4, UR7, R5 ;  /* 0x0000000704057c24 */ /* 0x000fe2000f8e0205 */
[----:B------:R-:W-:-:S04]  /*27d0*/  IADD3 R22, P1, R29, R22, RZ ;  /* 0x000000161d167210 */ /* 0x000fc80007f3e0ff */
[----:B------:R-:W-:-:S07]  /*27e0*/  IADD3.X R23, R40, R23, R5, P1, !PT ;  /* 0x0000001728177210 */ /* 0x000fce0000ffe405 */
[----:B------:R-:W-:Y:S05]  /*27f0*/  @P0 BRA `(.L_x_40) ;  /* 0x0000000800d40947 */ /* 0x000fea0003800000 */
[----:B------:R-:W0:Y:S01]  /*2800*/  LDC.64 R30, c[0x0][0x5c8] ;  /* 0x00017200ff1e7b82 */ /* 0x000e220000000a00 */
[----:B------:R-:W-:Y:S01]  /*2810*/  IMAD.WIDE R24, R6, 0x40, R14 ;  /* 0x0000004006187825 */ /* 0x000fe200078e020e */
[----:B------:R-:W-:Y:S01]  /*2820*/  ULDC.64 UR6, c[0x0][0x5c0] ;  /* 0x0001700000067ab9 */ /* 0x000fe20000000a00 */
[----:B------:R-:W-:Y:S02]  /*2830*/  BSSY B0, `(.L_x_40) ;  /* 0x00000b1000007945 */ /* 0x000fe40003800000 */
[-C--:B0-----:R-:W-:Y:S02]  /*2840*/  IMAD R5, R25, R30.reuse, RZ ;  /* 0x0000001e19057224 */ /* 0x081fe400078e02ff */
[----:B------:R-:W-:-:S04]  /*2850*/  IMAD.WIDE.U32 R22, R24, R30, R22 ;  /* 0x0000001e18167225 */ /* 0x000fc800078e0016 */
[----:B------:R-:W-:Y:S01]  /*2860*/  IMAD R5, R24, R31, R5 ;  /* 0x0000001f18057224 */ /* 0x000fe200078e0205 */
[----:B------:R-:W-:Y:S02]  /*2870*/  LEA R6, P0, R30, R22, 0x3 ;  /* 0x000000161e067211 */ /* 0x000fe400078018ff */
[----:B------:R-:W-:Y:S01]  /*2880*/  IADD3 R26, P1, R22, UR6, RZ ;  /* 0x00000006161a7c10 */ /* 0x000fe2000ff3e0ff */
[----:B------:R-:W-:Y:S01]  /*2890*/  IMAD.IADD R7, R23, 0x1, R5 ;  /* 0x0000000117077824 */ /* 0x000fe200078e0205 */
[----:B------:R-:W-:-:S04]  /*28a0*/  IADD3 R6, P3, R6, UR6, RZ ;  /* 0x0000000606067c10 */ /* 0x000fc8000ff7e0ff */
[----:B------:R-:W-:Y:S01]  /*28b0*/  LEA.HI.X R5, R30, R7, R31, 0x3, P0 ;  /* 0x000000071e057211 */ /* 0x000fe200000f1c1f */
[----:B------:R-:W-:Y:S01]  /*28c0*/  IMAD.IADD R30, R21, 0x1, -R28 ;  /* 0x00000001151e7824 */ /* 0x000fe200078e0a1c */
[----:B---3-5:R-:W-:Y:S01]  /*28d0*/  FSETP.NEU.AND P0, PT, R17, RZ, PT ;  /* 0x000000ff1100720b */ /* 0x028fe20003f0d000 */
[----:B------:R-:W-:Y:S01]  /*28e0*/  IMAD.IADD R31, R12, 0x1, -R29 ;  /* 0x000000010c1f7824 */ /* 0x000fe200078e0a1d */
[----:B------:R-:W-:Y:S02]  /*28f0*/  IADD3.X R27, R7, UR7, RZ, P1, !PT ;  /* 0x00000007071b7c10 */ /* 0x000fe40008ffe4ff */
[----:B------:R-:W-:-:S09]  /*2900*/  IADD3.X R7, R5, UR7, RZ, P3, !PT ;  /* 0x0000000705077c10 */ /* 0x000fd20009ffe4ff */
[----:B------:R-:W-:Y:S05]  /*2910*/  @!P0 BRA `(.L_x_41) ;  /* 0x0000000800008947 */ /* 0x000fea0003800000 */
[----:B------:R-:W-:Y:S01]  /*2920*/  ULDC.64 UR6, c[0x0][0x5b8] ;  /* 0x00016e0000067ab9 */ /* 0x000fe20000000a00 */
[----:B------:R-:W-:Y:S01]  /*2930*/  ULDC.64 UR16, c[0x0][0x5a8] ;  /* 0x00016a0000107ab9 */ /* 0x000fe20000000a00 */
[----:B------:R-:W-:Y:S01]  /*2940*/  IMAD.WIDE.U32 R22, R4, UR6, R18 ;  /* 0x0000000604167c25 */ /* 0x000fe2000f8e0012 */
[----:B------:R-:W-:Y:S01]  /*2950*/  BSSY B1, `(.L_x_42) ;  /* 0x0000010000017945 */ /* 0x000fe20003800000 */
[----:B------:R-:W-:Y:S02]  /*2960*/  PRMT R28, RZ, 0x7610, R28 ;  /* 0x00007610ff1c7816 */ /* 0x000fe4000000001c */
[----:B------:R-:W-:Y:S01]  /*2970*/  IMAD R5, R41, UR6, RZ ;  /* 0x0000000629057c24 */ /* 0x000fe2000f8e02ff */
[----:B------:R-:W-:-:S03]  /*2980*/  IADD3 R22, P0, R29, R22, RZ ;  /* 0x000000161d167210 */ /* 0x000fc60007f1e0ff */
[----:B------:R-:W-:Y:S01]  /*2990*/  IMAD R5, R4, UR7, R5 ;  /* 0x0000000704057c24 */ /* 0x000fe2000f8e0205 */
[----:B------:R-:W-:Y:S02]  /*29a0*/  ULDC.64 UR6, c[0x0][0x5b0] ;  /* 0x00016c0000067ab9 */ /* 0x000fe40000000a00 */
[----:B------:R-:W-:Y:S02]  /*29b0*/  IMAD R29, R25, UR6, RZ ;  /* 0x00000006191d7c24 */ /* 0x000fe4000f8e02ff */
[----:B------:R-:W-:Y:S02]  /*29c0*/  IADD3.X R23, R40, R23, R5, P0, !PT ;  /* 0x0000001728177210 */ /* 0x000fe400007fe405 */
[----:B------:R-:W-:Y:S01]  /*29d0*/  ISETP.GE.AND P0, PT, R30, 0x1, PT ;  /* 0x000000011e00780c */ /* 0x000fe20003f06270 */
[C---:B------:R-:W-:Y:S02]  /*29e0*/  IMAD R29, R24.reuse, UR7, R29 ;  /* 0x00000007181d7c24 */ /* 0x040fe4000f8e021d */
[----:B------:R-:W-:Y:S01]  /*29f0*/  IMAD.WIDE.U32 R4, R24, UR6, R22 ;  /* 0x0000000618047c25 */ /* 0x000fe2000f8e0016 */
[----:B------:R-:W-:-:S02]  /*2a00*/  ISETP.LT.OR P4, PT, R31, 0x1, !P0 ;  /* 0x000000011f00780c */ /* 0x000fc40004781670 */
[----:B------:R-:W-:-:S04]  /*2a10*/  IADD3 R4, P1, R4, UR16, RZ ;  /* 0x0000001004047c10 */ /* 0x000fc8000ff3e0ff */
[----:B------:R-:W-:-:S07]  /*2a20*/  IADD3.X R5, R5, UR17, R29, P1, !PT ;  /* 0x0000001105057c10 */ /* 0x000fce0008ffe41d */
[----:B------:R-:W-:Y:S05]  /*2a30*/  @P4 BRA `(.L_x_43) ;  /* 0x0000000000044947 */ /* 0x000fea0003800000 */
[----:B------:R0:W5:Y:S02]  /*2a40*/  LDG.E.U8 R28, desc[UR20][R4.64] ;  /* 0x00000014041c7981 */ /* 0x000164000c1e1100 */
.L_x_43:
[----:B------:R-:W-:Y:S05]  /*2a50*/  BSYNC B1 ;  /* 0x0000000000017941 */ /* 0x000fea0003800000 */
.L_x_42:
[----:B-----5:R-:W-:Y:S01]  /*2a60*/  LOP3.LUT R28, R28, 0xff, RZ, 0xc0, !PT ;  /* 0x000000ff1c1c7812 */ /* 0x020fe200078ec0ff */
[----:B------:R-:W-:Y:S01]  /*2a70*/  BSSY B1, `(.L_x_44) ;  /* 0x000000b000017945 */ /* 0x000fe20003800000 */
[----:B------:R-:W-:Y:S02]  /*2a80*/  ISETP.LT.OR P3, PT, R31, 0x2, !P0 ;  /* 0x000000021f00780c */ /* 0x000fe40004761670 */
[----:B------:R-:W-:-:S05]  /*2a90*/  F2FP.F16.E4M3.UNPACK_B R28, R28 ;  /* 0x0000001cff1c723e */ /* 0x000fca00020006ff */
[----:B------:R-:W-:-:S05]  /*2aa0*/  HADD2.F32 R28, -RZ, R28.H0_H0 ;  /* 0x2000001cff1c7230 */ /* 0x000fca0000004100 */
[----:B------:R-:W-:-:S04]  /*2ab0*/  FMUL R28, R28, R17 ;  /* 0x000000111c1c7220 */ /* 0x000fc80000400000 */
[----:B--2---:R-:W-:-:S05]  /*2ac0*/  FFMA R28, R39, R16, R28 ;  /* 0x00000010271c7223 */ /* 0x004fca000000001c */
[----:B------:R-:W-:Y:S02]  /*2ad0*/  F2FP.SATFINITE.E4M3.F32.PACK_AB_MERGE_C R29, RZ, R28, RZ ;  /* 0x0000001cff1d723e */ /* 0x000fe400048070ff */
[----:B------:R-:W-:-:S03]  /*2ae0*/  PRMT R28, RZ, 0x7610, R28 ;  /* 0x00007610ff1c7816 */ /* 0x000fc6000000001c */
[----:B------:R1:W-:Y:S01]  /*2af0*/  @!P4 STG.E.U8 desc[UR20][R26.64], R29 ;  /* 0x0000001d1a00c986 */ /* 0x0003e2000c101114 */
[----:B------:R-:W-:Y:S05]  /*2b00*/  @P3 BRA `(.L_x_45) ;  /* 0x0000000000043947 */ /* 0x000fea0003800000 */
[----:B------:R2:W5:Y:S02]  /*2b10*/  LDG.E.U8 R28, desc[UR20][R4.64+0x1] ;  /* 0x00000114041c7981 */ /* 0x000564000c1e1100 */
.L_x_45:
[----:B------:R-:W-:Y:S05]  /*2b20*/  BSYNC B1 ;  /* 0x0000000000017941 */ /* 0x000fea0003800000 */
.L_x_44:
[----:B-----5:R-:W-:Y:S01]  /*2b30*/  LOP3.LUT R28, R28, 0xff, RZ, 0xc0, !PT ;  /* 0x000000ff1c1c7812 */ /* 0x020fe200078ec0ff */
[----:B------:R-:W-:Y:S01]  /*2b40*/  BSSY B1, `(.L_x_46) ;  /* 0x0000013000017945 */ /* 0x000fe20003800000 */
[----:B-1----:R-:W-:Y:S02]  /*2b50*/  IADD3 R29, P1, R24, 0x8, RZ ;  /* 0x00000008181d7810 */ /* 0x002fe40007f3e0ff */
[----:B------:R-:W-:-:S03]  /*2b60*/  F2FP.F16.E4M3.UNPACK_B R28, R28 ;  /* 0x0000001cff1c723e */ /* 0x000fc600020006ff */
[----:B------:R-:W-:Y:S01]  /*2b70*/  IMAD.X R24, RZ, RZ, R25, P1 ;  /* 0x000000ffff187224 */ /* 0x000fe200008e0619 */
[----:B------:R-:W-:Y:S01]  /*2b80*/  ISETP.GE.AND P1, PT, R30, 0x9, PT ;  /* 0x000000091e00780c */ /* 0x000fe20003f26270 */
[----:B------:R-:W-:Y:S02]  /*2b90*/  HADD2.F32 R28, -RZ, R28.H0_H0 ;  /* 0x2000001cff1c7230 */ /* 0x000fe40000004100 */
[----:B------:R-:W-:Y:S01]  /*2ba0*/  IMAD R24, R24, UR6, RZ ;  /* 0x0000000618187c24 */ /* 0x000fe2000f8e02ff */
[----:B------:R-:W-:Y:S01]  /*2bb0*/  ISETP.LT.OR P5, PT, R31, 0x1, !P1 ;  /* 0x000000011f00780c */ /* 0x000fe20004fa1670 */
[----:B------:R-:W-:-:S04]  /*2bc0*/  IMAD.WIDE.U32 R22, R29, UR6, R22 ;  /* 0x000000061d167c25 */ /* 0x000fc8000f8e0016 */
[----:B------:R-:W-:Y:S01]  /*2bd0*/  FMUL R25, R28, R17 ;  /* 0x000000111c197220 */ /* 0x000fe20000400000 */
[----:B------:R-:W-:-:S03]  /*2be0*/  IMAD R29, R29, UR7, R24 ;  /* 0x000000071d1d7c24 */ /* 0x000fc6000f8e0218 */
[----:B------:R-:W-:Y:S01]  /*2bf0*/  FFMA R25, R38, R16, R25 ;  /* 0x0000001026197223 */ /* 0x000fe20000000019 */
[----:B------:R-:W-:Y:S02]  /*2c00*/  IADD3 R22, P4, R22, UR16, RZ ;  /* 0x0000001016167c10 */ /* 0x000fe4000ff9e0ff */
[----:B------:R-:W-:Y:S02]  /*2c10*/  PRMT R24, RZ, 0x7610, R24 ;  /* 0x00007610ff187816 */ /* 0x000fe40000000018 */
[----:B------:R-:W-:Y:S02]  /*2c20*/  F2FP.SATFINITE.E4M3.F32.PACK_AB_MERGE_C R25, RZ, R25, RZ ;  /* 0x00000019ff19723e */ /* 0x000fe400048070ff */
[----:B------:R-:W-:-:S03]  /*2c30*/  IADD3.X R23, R23, UR17, R29, P4, !PT ;  /* 0x0000001117177c10 */ /* 0x000fc6000a7fe41d */
[----:B------:R1:W-:Y:S01]  /*2c40*/  @!P3 STG.E.U8 desc[UR20][R26.64+0x1], R25 ;  /* 0x000001191a00b986 */ /* 0x0003e2000c101114 */
[----:B------:R-:W-:Y:S05]  /*2c50*/  @P5 BRA `(.L_x_47) ;  /* 0x0000000000045947 */ /* 0x000fea0003800000 */
[----:B------:R3:W5:Y:S02]  /*2c60*/  LDG.E.U8 R24, desc[UR20][R22.64] ;  /* 0x0000001416187981 */ /* 0x000764000c1e1100 */
.L_x_47:
[----:B------:R-:W-:Y:S05]  /*2c70*/  BSYNC B1 ;  /* 0x0000000000017941 */ /* 0x000fea0003800000 */
.L_x_46:
[----:B-----5:R-:W-:Y:S01]  /*2c80*/  LOP3.LUT R24, R24, 0xff, RZ, 0xc0, !PT ;  /* 0x000000ff18187812 */ /* 0x020fe200078ec0ff */
[----:B------:R-:W-:Y:S01]  /*2c90*/  BSSY B1, `(.L_x_48) ;  /* 0x000000b000017945 */ /* 0x000fe20003800000 */
[----:B------:R-:W-:Y:S02]  /*2ca0*/  ISETP.LT.OR P3, PT, R31, 0x2, !P1 ;  /* 0x000000021f00780c */ /* 0x000fe40004f61670 */
[----:B------:R-:W-:-:S05]  /*2cb0*/  F2FP.F16.E4M3.UNPACK_B R24, R24 ;  /* 0x00000018ff18723e */ /* 0x000fca00020006ff */
[----:B------:R-:W-:-:S05]  /*2cc0*/  HADD2.F32 R24, -RZ, R24.H0_H0 ;  /* 0x20000018ff187230 */ /* 0x000fca0000004100 */
[----:B------:R-:W-:-:S04]  /*2cd0*/  FMUL R24, R24, R17 ;  /* 0x0000001118187220 */ /* 0x000fc80000400000 */
[----:B------:R-:W-:-:S05]  /*2ce0*/  FFMA R24, R37, R16, R24 ;  /* 0x0000001025187223 */ /* 0x000fca0000000018 */
[----:B-1----:R-:W-:Y:S02]  /*2cf0*/  F2FP.SATFINITE.E4M3.F32.PACK_AB_MERGE_C R25, RZ, R24, RZ ;  /* 0x00000018ff19723e */ /* 0x002fe400048070ff */
[----:B------:R-:W-:-:S03]  /*2d00*/  PRMT R24, RZ, 0x7610, R24 ;  /* 0x00007610ff187816 */ /* 0x000fc60000000018 */
[----:B------:R1:W-:Y:S01]  /*2d10*/  @!P5 STG.E.U8 desc[UR20][R6.64], R25 ;  /* 0x000000190600d986 */ /* 0x0003e2000c101114 */
[----:B------:R-:W-:Y:S05]  /*2d20*/  @P3 BRA `(.L_x_49) ;  /* 0x0000000000043947 */ /* 0x000fea0003800000 */
[----:B------:R4:W5:Y:S02]  /*2d30*/  LDG.E.U8 R24, desc[UR20][R22.64+0x1] ;  /* 0x0000011416187981 */ /* 0x000964000c1e1100 */
.L_x_49:
[----:B------:R-:W-:Y:S05]  /*2d40*/  BSYNC B1 ;  /* 0x0000000000017941 */ /* 0x000fea0003800000 */
.L_x_48:
[----:B-----5:R-:W-:Y:S01]  /*2d50*/  LOP3.LUT R24, R24, 0xff, RZ, 0xc0, !PT ;  /* 0x000000ff18187812 */ /* 0x020fe200078ec0ff */
[----:B------:R-:W-:Y:S01]  /*2d60*/  BSSY B1, `(.L_x_50) ;  /* 0x000000b000017945 */ /* 0x000fe20003800000 */
[----:B------:R-:W-:Y:S02]  /*2d70*/  ISETP.LT.OR P4, PT, R31, 0x9, !P0 ;  /* 0x000000091f00780c */ /* 0x000fe40004781670 */
[----:B------:R-:W-:-:S05]  /*2d80*/  F2FP.F16.E4M3.UNPACK_B R24, R24 ;  /* 0x00000018ff18723e */ /* 0x000fca00020006ff */
[----:B------:R-:W-:-:S05]  /*2d90*/  HADD2.F32 R24, -RZ, R24.H0_H0 ;  /* 0x20000018ff187230 */ /* 0x000fca0000004100 */
[----:B-1----:R-:W-:Y:S01]  /*2da0*/  FMUL R25, R24, R17 ;  /* 0x0000001118197220 */ /* 0x002fe20000400000 */
[----:B------:R-:W-:-:S03]  /*2db0*/  PRMT R24, RZ, 0x7610, R24 ;  /* 0x00007610ff187816 */ /* 0x000fc60000000018 */
[----:B------:R-:W-:-:S05]  /*2dc0*/  FFMA R25, R36, R16, R25 ;  /* 0x0000001024197223 */ /* 0x000fca0000000019 */
[----:B------:R-:W-:-:S05]  /*2dd0*/  F2FP.SATFINITE.E4M3.F32.PACK_AB_MERGE_C R25, RZ, R25, RZ ;  /* 0x00000019ff19723e */ /* 0x000fca00048070ff */
[----:B------:R1:W-:Y:S01]  /*2de0*/  @!P3 STG.E.U8 desc[UR20][R6.64+0x1], R25 ;  /* 0x000001190600b986 */ /* 0x0003e2000c101114 */
[----:B------:R-:W-:Y:S05]  /*2df0*/  @P4 BRA `(.L_x_51) ;  /* 0x0000000000044947 */ /* 0x000fea0003800000 */
[----:B------:R0:W5:Y:S02]  /*2e00*/  LDG.E.U8 R24, desc[UR20][R4.64+0x8] ;  /* 0x0000081404187981 */ /* 0x000164000c1e1100 */
.L_x_51:
[----:B------:R-:W-:Y:S05]  /*2e10*/  BSYNC B1 ;  /* 0x0000000000017941 */ /* 0x000fea0003800000 */
.L_x_50:
        /* <DEDUP_REMOVED lines=12> */
.L_x_53:
[----:B------:R-:W-:Y:S05]  /*2ee0*/  BSYNC B1 ;  /* 0x0000000000017941 */ /* 0x000fea0003800000 */
.L_x_52:
[----:B-----5:R-:W-:Y:S01]  /*2ef0*/  LOP3.LUT R24, R24, 0xff, RZ, 0xc0, !PT ;  /* 0x000000ff18187812 */ /* 0x020fe200078ec0ff */
[----:B------:R-:W-:Y:S01]  /*2f00*/  BSSY B1, `(.L_x_54) ;  /* 0x000000b000017945 */ /* 0x000fe20003800000 */
[----:B------:R-:W-:Y:S02]  /*2f10*/  ISETP.LT.OR P3, PT, R31, 0x9, !P1 ;  /* 0x000000091f00780c */ /* 0x000fe40004f61670 */
[----:B------:R-:W-:Y:S02]  /*2f20*/  F2FP.F16.E4M3.UNPACK_B R24, R24 ;  /* 0x00000018ff18723e */ /* 0x000fe400020006ff */
[----:B0-2---:R-:W-:-:S03]  /*2f30*/  PRMT R4, RZ, 0x7610, R4 ;  /* 0x00007610ff047816 */ /* 0x005fc60000000004 */
[----:B------:R-:W-:-:S05]  /*2f40*/  HADD2.F32 R24, -RZ, R24.H0_H0 ;  /* 0x20000018ff187230 */ /* 0x000fca0000004100 */
[----:B------:R-:W-:-:S04]  /*2f50*/  FMUL R5, R24, R17 ;  /* 0x0000001118057220 */ /* 0x000fc80000400000 */
[----:B------:R-:W-:-:S05]  /*2f60*/  FFMA R5, R34, R16, R5 ;  /* 0x0000001022057223 */ /* 0x000fca0000000005 */
[----:B------:R-:W-:-:S05]  /*2f70*/  F2FP.SATFINITE.E4M3.F32.PACK_AB_MERGE_C R5, RZ, R5, RZ ;  /* 0x00000005ff05723e */ /* 0x000fca00048070ff */
[----:B------:R0:W-:Y:S01]  /*2f80*/  @!P0 STG.E.U8 desc[UR20][R26.64+0x9], R5 ;  /* 0x000009051a008986 */ /* 0x0001e2000c101114 */
[----:B------:R-:W-:Y:S05]  /*2f90*/  @P3 BRA `(.L_x_55) ;  /* 0x0000000000043947 */ /* 0x000fea0003800000 */
[----:B------:R2:W5:Y:S02]  /*2fa0*/  LDG.E.U8 R4, desc[UR20][R22.64+0x8] ;  /* 0x0000081416047981 */ /* 0x000564000c1e1100 */
.L_x_55:
[----:B------:R-:W-:Y:S05]  /*2fb0*/  BSYNC B1 ;  /* 0x0000000000017941 */ /* 0x000fea0003800000 */
.L_x_54:
[----:B-----5:R-:W-:Y:S01]  /*2fc0*/  LOP3.LUT R4, R4, 0xff, RZ, 0xc0, !PT ;  /* 0x000000ff04047812 */ /* 0x020fe200078ec0ff */
[----:B------:R-:W-:Y:S01]  /*2fd0*/  BSSY B1, `(.L_x_56) ;  /* 0x000000b000017945 */ /* 0x000fe20003800000 */
[----:B------:R-:W-:Y:S02]  /*2fe0*/  ISETP.LT.OR P1, PT, R31, 0xa, !P1 ;  /* 0x0000000a1f00780c */ /* 0x000fe40004f21670 */
[----:B------:R-:W-:-:S05]  /*2ff0*/  F2FP.F16.E4M3.UNPACK_B R4, R4 ;  /* 0x00000004ff04723e */ /* 0x000fca00020006ff */
[----:B------:R-:W-:-:S05]  /*3000*/  HADD2.F32 R4, -RZ, R4.H0_H0 ;  /* 0x20000004ff047230 */ /* 0x000fca0000004100 */
[----:B------:R-:W-:-:S04]  /*3010*/  FMUL R4, R4, R17 ;  /* 0x0000001104047220 */ /* 0x000fc80000400000 */
[----:B------:R-:W-:-:S05]  /*3020*/  FFMA R4, R33, R16, R4 ;  /* 0x0000001021047223 */ /* 0x000fca0000000004 */
[----:B0-----:R-:W-:Y:S02]  /*3030*/  F2FP.SATFINITE.E4M3.F32.PACK_AB_MERGE_C R5, RZ, R4, RZ ;  /* 0x00000004ff05723e */ /* 0x001fe400048070ff */
[----:B------:R-:W-:-:S03]  /*3040*/  PRMT R4, RZ, 0x7610, R4 ;  /* 0x00007610ff047816 */ /* 0x000fc60000000004 */
[----:B------:R0:W-:Y:S01]  /*3050*/  @!P3 STG.E.U8 desc[UR20][R6.64+0x8], R5 ;  /* 0x000008050600b986 */ /* 0x0001e2000c101114 */
[----:B------:R-:W-:Y:S05]  /*3060*/  @P1 BRA `(.L_x_57) ;  /* 0x0000000000041947 */ /* 0x000fea0003800000 */
[----:B------:R0:W5:Y:S02]  /*3070*/  LDG.E.U8 R4, desc[UR20][R22.64+0x9] ;  /* 0x0000091416047981 */ /* 0x000164000c1e1100 */
.L_x_57:
[----:B------:R-:W-:Y:S05]  /*3080*/  BSYNC B1 ;  /* 0x0000000000017941 */ /* 0x000fea0003800000 */
.L_x_56:
[----:B------:R-:W-:Y:S05]  /*3090*/  @P1 BRA `(.L_x_58) ;  /* 0x0000000000a81947 */ /* 0x000fea0003800000 */
[----:B-----5:R-:W-:-:S04]  /*30a0*/  LOP3.LUT R4, R4, 0xff, RZ, 0xc0, !PT ;  /* 0x000000ff04047812 */ /* 0x020fc800078ec0ff */
[----:B------:R-:W-:-:S05]  /*30b0*/  F2FP.F16.E4M3.UNPACK_B R4, R4 ;  /* 0x00000004ff04723e */ /* 0x000fca00020006ff */
[----:B------:R-:W-:-:S05]  /*30c0*/  HADD2.F32 R4, -RZ, R4.H0_H0 ;  /* 0x20000004ff047230 */ /* 0x000fca0000004100 */
[----:B0-----:R-:W-:-:S04]  /*30d0*/  FMUL R5, R4, R17 ;  /* 0x0000001104057220 */ /* 0x001fc80000400000 */
[----:B------:R-:W-:-:S05]  /*30e0*/  FFMA R5, R32, R16, R5 ;  /* 0x0000001020057223 */ /* 0x000fca0000000005 */
[----:B------:R-:W-:-:S05]  /*30f0*/  F2FP.SATFINITE.E4M3.F32.PACK_AB_MERGE_C R5, RZ, R5, RZ ;  /* 0x00000005ff05723e */ /* 0x000fca00048070ff */
[----:B------:R0:W-:Y:S01]  /*3100*/  STG.E.U8 desc[UR20][R6.64+0x9], R5 ;  /* 0x0000090506007986 */ /* 0x0001e2000c101114 */
[----:B------:R-:W-:Y:S05]  /*3110*/  BRA `(.L_x_58) ;  /* 0x0000000000887947 */ /* 0x000fea0003800000 */
.L_x_41:
[----:B------:R-:W-:Y:S01]  /*3120*/  ISETP.GE.AND P1, PT, R30, 0x1, PT ;  /* 0x000000011e00780c */ /* 0x000fe20003f26270 */
[-C--:B--2---:R-:W-:Y:S01]  /*3130*/  FMUL R39, R39, R16.reuse ;  /* 0x0000001027277220 */ /* 0x084fe20000400000 */
[-C--:B------:R-:W-:Y:S01]  /*3140*/  FMUL R38, R38, R16.reuse ;  /* 0x0000001026267220 */ /* 0x080fe20000400000 */
[----:B------:R-:W-:Y:S01]  /*3150*/  ISETP.GE.AND P0, PT, R30, 0x9, PT ;  /* 0x000000091e00780c */ /* 0x000fe20003f06270 */
[-C--:B------:R-:W-:Y:S01]  /*3160*/  FMUL R37, R37, R16.reuse ;  /* 0x0000001025257220 */ /* 0x080fe20000400000 */
[C---:B------:R-:W-:Y:S01]  /*3170*/  ISETP.LT.OR P4, PT, R31.reuse, 0x1, !P1 ;  /* 0x000000011f00780c */ /* 0x040fe20004f81670 */
[-C--:B------:R-:W-:Y:S01]  /*3180*/  FMUL R36, R36, R16.reuse ;  /* 0x0000001024247220 */ /* 0x080fe20000400000 */
[----:B------:R-:W-:Y:S01]  /*3190*/  ISETP.LT.OR P5, PT, R31, 0x2, !P1 ;  /* 0x000000021f00780c */ /* 0x000fe20004fa1670 */
[-C--:B------:R-:W-:Y:S01]  /*31a0*/  FMUL R35, R35, R16.reuse ;  /* 0x0000001023237220 */ /* 0x080fe20000400000 */
[----:B------:R-:W-:Y:S01]  /*31b0*/  F2FP.SATFINITE.E4M3.F32.PACK_AB_MERGE_C R39, RZ, R39, RZ ;  /* 0x00000027ff27723e */ /* 0x000fe200048070ff */
[----:B------:R-:W-:Y:S01]  /*31c0*/  FMUL R34, R34, R16 ;  /* 0x0000001022227220 */ /* 0x000fe20000400000 */
[----:B------:R-:W-:Y:S01]  /*31d0*/  F2FP.SATFINITE.E4M3.F32.PACK_AB_MERGE_C R5, RZ, R38, RZ ;  /* 0x00000026ff05723e */ /* 0x000fe200048070ff */
[-C--:B------:R-:W-:Y:S01]  /*31e0*/  FMUL R33, R33, R16.reuse ;  /* 0x0000001021217220 */ /* 0x080fe20000400000 */
[C---:B------:R-:W-:Y:S01]  /*31f0*/  ISETP.LT.OR P3, PT, R31.reuse, 0x1, !P0 ;  /* 0x000000011f00780c */ /* 0x040fe20004761670 */
[----:B------:R-:W-:Y:S01]  /*3200*/  FMUL R32, R32, R16 ;  /* 0x0000001020207220 */ /* 0x000fe20000400000 */
[----:B------:R-:W-:-:S02]  /*3210*/  ISETP.LT.OR P6, PT, R31, 0x9, !P0 ;  /* 0x000000091f00780c */ /* 0x000fc400047c1670 */
[----:B------:R-:W-:Y:S01]  /*3220*/  F2FP.SATFINITE.E4M3.F32.PACK_AB_MERGE_C R37, RZ, R37, RZ ;  /* 0x00000025ff25723e */ /* 0x000fe200048070ff */
[----:B------:R-:W-:Y:S01]  /*3230*/  @!P4 STG.E.U8 desc[UR20][R26.64], R39 ;  /* 0x000000271a00c986 */ /* 0x000fe2000c101114 */
[C---:B------:R-:W-:Y:S02]  /*3240*/  ISETP.LT.OR P4, PT, R31.reuse, 0x9, !P1 ;  /* 0x000000091f00780c */ /* 0x040fe40004f81670 */
[C---:B------:R-:W-:Y:S01]  /*3250*/  ISETP.LT.OR P1, PT, R31.reuse, 0xa, !P1 ;  /* 0x0000000a1f00780c */ /* 0x040fe20004f21670 */
[----:B------:R0:W-:Y:S01]  /*3260*/  @!P5 STG.E.U8 desc[UR20][R26.64+0x1], R5 ;  /* 0x000001051a00d986 */ /* 0x0001e2000c101114 */
[C---:B------:R-:W-:Y:S02]  /*3270*/  ISETP.LT.OR P5, PT, R31.reuse, 0x2, !P0 ;  /* 0x000000021f00780c */ /* 0x040fe400047a1670 */
[----:B------:R-:W-:Y:S01]  /*3280*/  ISETP.LT.OR P0, PT, R31, 0xa, !P0 ;  /* 0x0000000a1f00780c */ /* 0x000fe20004701670 */
[----:B------:R1:W-:Y:S01]  /*3290*/  @!P3 STG.E.U8 desc[UR20][R6.64], R37 ;  /* 0x000000250600b986 */ /* 0x0003e2000c101114 */
[----:B------:R-:W-:-:S02]  /*32a0*/  F2FP.SATFINITE.E4M3.F32.PACK_AB_MERGE_C R35, RZ, R35, RZ ;  /* 0x00000023ff23723e */ /* 0x000fc400048070ff */
[----:B------:R-:W-:Y:S02]  /*32b0*/  F2FP.SATFINITE.E4M3.F32.PACK_AB_MERGE_C R23, RZ, R34, RZ ;  /* 0x00000022ff17723e */ /* 0x000fe400048070ff */
[----:B------:R-:W-:Y:S02]  /*32c0*/  F2FP.SATFINITE.E4M3.F32.PACK_AB_MERGE_C R33, RZ, R33, RZ ;  /* 0x00000021ff21723e */ /* 0x000fe400048070ff */
[----:B------:R-:W-:Y:S02]  /*32d0*/  F2FP.SATFINITE.E4M3.F32.PACK_AB_MERGE_C R25, RZ, R32, RZ ;  /* 0x00000020ff19723e */ /* 0x000fe400048070ff */
[----:B0-----:R-:W-:-:S05]  /*32e0*/  F2FP.SATFINITE.E4M3.F32.PACK_AB_MERGE_C R5, RZ, R36, RZ ;  /* 0x00000024ff05723e */ /* 0x001fca00048070ff */
[----:B------:R1:W-:Y:S04]  /*32f0*/  @!P5 STG.E.U8 desc[UR20][R6.64+0x1], R5 ;  /* 0x000001050600d986 */ /* 0x0003e8000c101114 */
[----:B------:R1:W-:Y:S04]  /*3300*/  @!P4 STG.E.U8 desc[UR20][R26.64+0x8], R35 ;  /* 0x000008231a00c986 */ /* 0x0003e8000c101114 */
[----:B------:R1:W-:Y:S04]  /*3310*/  @!P1 STG.E.U8 desc[UR20][R26.64+0x9], R23 ;  /* 0x000009171a009986 */ /* 0x0003e8000c101114 */
[----:B------:R1:W-:Y:S04]  /*3320*/  @!P6 STG.E.U8 desc[UR20][R6.64+0x8], R33 ;  /* 0x000008210600e986 */ /* 0x0003e8000c101114 */
[----:B------:R1:W-:Y:S02]  /*3330*/  @!P0 STG.E.U8 desc[UR20][R6.64+0x9], R25 ;  /* 0x0000091906008986 */ /* 0x0003e4000c101114 */
.L_x_58:
[----:B------:R-:W-:Y:S05]  /*3340*/  BSYNC B0 ;  /* 0x0000000000007941 */ /* 0x000fea0003800000 */
.L_x_40:
[----:B------:R-:W-:Y:S01]  /*3350*/  LEA R0, P0, R2, R0, 0x1 ;  /* 0x0000000002007211 */ /* 0x000fe200078008ff */
[----:B------:R-:W-:Y:S01]  /*3360*/  ULDC.64 UR6, c[0x0][0x650] ;  /* 0x0001940000067ab9 */ /* 0x000fe20000000a00 */
[----:B-----5:R-:W-:Y:S01]  /*3370*/  IMAD.U32 R4, RZ, RZ, UR12 ;  /* 0x0000000cff047e24 */ /* 0x020fe2000f8e00ff */
[----:B01----:R-:W-:Y:S01]  /*3380*/  PRMT R7, RZ, 0x7610, R7 ;  /* 0x00007610ff077816 */ /* 0x003fe20000000007 */
[----:B------:R-:W-:Y:S02]  /*3390*/  IMAD.MOV.U32 R6, RZ, RZ, -0x1 ;  /* 0xffffffffff067424 */ /* 0x000fe400078e00ff */
[----:B------:R-:W-:Y:S01]  /*33a0*/  IMAD.X R9, R10, 0x1, R9, P0 ;  /* 0x000000010a097824 */ /* 0x000fe200000e0609 */
[----:B------:R-:W-:Y:S01]  /*33b0*/  ISETP.GE.U32.AND P0, PT, R0, UR6, PT ;  /* 0x0000000600007c0c */ /* 0x000fe2000bf06070 */
[----:B------:R0:W-:Y:S01]  /*33c0*/  SYNCS.ARRIVE.TRANS64.A1T0 RZ, [R4+UR23], RZ ;  /* 0x000000ff04ff79a7 */ /* 0x0001e20008100017 */
[----:B------:R-:W-:Y:S02]  /*33d0*/  IMAD.MOV.U32 R5, RZ, RZ, -0x1 ;  /* 0xffffffffff057424 */ /* 0x000fe400078e00ff */
[----:B------:R-:W-:Y:S01]  /*33e0*/  ISETP.GE.U32.AND.EX P0, PT, R9, UR7, PT, P0 ;  /* 0x0000000709007c0c */ /* 0x000fe2000bf06100 */
[----:B0-----:R-:W-:-:S12]  /*33f0*/  IMAD.MOV.U32 R4, RZ, RZ, -0x1 ;  /* 0xffffffffff047424 */ /* 0x001fd800078e00ff */
[----:B------:R-:W-:Y:S05]  /*3400*/  @P0 BRA `(.L_x_59) ;  /* 0x00000004005c0947 */ /* 0x000fea0003800000 */
[----:B------:R-:W0:Y:S01]  /*3410*/  LDC.64 R24, c[0x0][0x628] ;  /* 0x00018a00ff187b82 */ /* 0x000e220000000a00 */
[----:B------:R-:W1:Y:S01]  /*3420*/  S2R R29, SR_CTAID.X ;  /* 0x00000000001d7919 */ /* 0x000e620000002500 */
[----:B--234-:R-:W-:Y:S02]  /*3430*/  IMAD.MOV.U32 R22, RZ, RZ, R0 ;  /* 0x000000ffff167224 */ /* 0x01cfe400078e0000 */
[----:B------:R-:W-:Y:S01]  /*3440*/  IMAD.MOV.U32 R23, RZ, RZ, R9 ;  /* 0x000000ffff177224 */ /* 0x000fe200078e0009 */
[----:B------:R-:W2:Y:S03]  /*3450*/  S2R R32, SR_CTAID.Y ;  /* 0x0000000000207919 */ /* 0x000ea60000002600 */
[----:B------:R-:W3:Y:S08]  /*3460*/  LDC R28, c[0x0][0x630] ;  /* 0x00018c00ff1c7b82 */ /* 0x000ef00000000800 */
[----:B------:R-:W4:Y:S01]  /*3470*/  LDC.64 R30, c[0x0][0x620] ;  /* 0x00018800ff1e7b82 */ /* 0x000f220000000a00 */
[----:B0-----:R-:W-:-:S04]  /*3480*/  ISETP.NE.U32.AND P0, PT, R24, RZ, PT ;  /* 0x000000ff1800720c */ /* 0x001fc80003f05070 */
[----:B------:R-:W-:-:S13]  /*3490*/  ISETP.NE.AND.EX P0, PT, R25, RZ, PT, P0 ;  /* 0x000000ff1900720c */ /* 0x000fda0003f05300 */
[----:B-1234-:R-:W-:Y:S05]  /*34a0*/  @!P0 BRA `(.L_x_60) ;  /* 0x0000000000288947 */ /* 0x01efea0003800000 */
        /* <DEDUP_REMOVED lines=10> */
.L_x_60:
[----:B------:R-:W0:Y:S01]  /*3550*/  LDC.64 R36, c[0x0][0x640] ;  /* 0x00019000ff247b82 */ /* 0x000e220000000a00 */
[-C--:B------:R-:W-:Y:S01]  /*3560*/  SHF.R.U64 R26, R22, R28.reuse, R23 ;  /* 0x0000001c161a7219 */ /* 0x080fe20000001217 */
[----:B------:R-:W-:Y:S01]  /*3570*/  IMAD.MOV.U32 R5, RZ, RZ, R9 ;  /* 0x000000ffff057224 */ /* 0x000fe200078e0009 */
[----:B------:R-:W-:Y:S01]  /*3580*/  SHF.R.U32.HI R4, RZ, R28, R23 ;  /* 0x0000001cff047219 */ /* 0x000fe20000011617 */
[----:B------:R-:W-:Y:S01]  /*3590*/  ULDC UR6, c[0x0][0x150] ;  /* 0x0000540000067ab9 */ /* 0x000fe20000000800 */
[----:B------:R-:W-:Y:S02]  /*35a0*/  IADD3 R7, P0, RZ, -R26, RZ ;  /* 0x8000001aff077210 */ /* 0x000fe40007f1e0ff */
[----:B------:R-:W-:Y:S01]  /*35b0*/  I2FP.F32.U32 R24, R29 ;  /* 0x0000001d00187245 */ /* 0x000fe20000201000 */
[----:B------:R-:W1:Y:S02]  /*35c0*/  LDC R22, c[0x0][0x618] ;  /* 0x00018600ff167b82 */ /* 0x000e640000000800 */
[----:B------:R-:W-:-:S02]  /*35d0*/  IMAD.X R23, RZ, RZ, ~R4, P0 ;  /* 0x000000ffff177224 */ /* 0x000fc400000e0e04 */
[----:B------:R-:W-:Y:S02]  /*35e0*/  IMAD.MOV.U32 R4, RZ, RZ, R0 ;  /* 0x000000ffff047224 */ /* 0x000fe400078e0000 */
[-C--:B------:R-:W-:Y:S02]  /*35f0*/  IMAD R6, R23, R30.reuse, RZ ;  /* 0x0000001e17067224 */ /* 0x080fe400078e02ff */
[----:B------:R-:W-:Y:S01]  /*3600*/  FMUL R23, R24, UR6 ;  /* 0x0000000618177c20 */ /* 0x000fe20008400000 */
[----:B------:R-:W2:Y:S01]  /*3610*/  LDC R28, c[0x0][0x608] ;  /* 0x00018200ff1c7b82 */ /* 0x000ea20000000800 */
[----:B------:R-:W-:Y:S01]  /*3620*/  IMAD.WIDE.U32 R4, R7, R30, R4 ;  /* 0x0000001e07047225 */ /* 0x000fe200078e0004 */
[----:B------:R-:W-:-:S03]  /*3630*/  ULDC UR6, c[0x0][0x154] ;  /* 0x0000550000067ab9 */ /* 0x000fc60000000800 */
[----:B------:R-:W-:Y:S01]  /*3640*/  IMAD R7, R7, R31, R6 ;  /* 0x0000001f07077224 */ /* 0x000fe200078e0206 */
[----:B------:R-:W-:Y:S01]  /*3650*/  I2FP.F32.U32 R6, R32 ;  /* 0x0000002000067245 */ /* 0x000fe20000201000 */
[----:B------:R-:W3:Y:S01]  /*3660*/  F2I.U32.TRUNC.NTZ R23, R23 ;  /* 0x0000001700177305 */ /* 0x000ee2000020f000 */
[----:B------:R-:W4:Y:S01]  /*3670*/  LDC R25, c[0x0][0x658] ;  /* 0x00019600ff197b82 */ /* 0x000f220000000800 */
[----:B------:R-:W-:Y:S01]  /*3680*/  IMAD.IADD R5, R5, 0x1, R7 ;  /* 0x0000000105057824 */ /* 0x000fe200078e0207 */
[----:B0-----:R-:W-:Y:S01]  /*3690*/  ISETP.NE.U32.AND P0, PT, R36, RZ, PT ;  /* 0x000000ff2400720c */ /* 0x001fe20003f05070 */
[----:B------:R-:W-:-:S03]  /*36a0*/  FMUL R6, R6, UR6 ;  /* 0x0000000606067c20 */ /* 0x000fc60008400000 */
[----:B------:R-:W-:Y:S01]  /*36b0*/  ISETP.NE.AND.EX P0, PT, R37, RZ, PT, P0 ;  /* 0x000000ff2500720c */ /* 0x000fe20003f05300 */
[----:B------:R0:W0:Y:S01]  /*36c0*/  F2I.U32.TRUNC.NTZ R31, R6 ;  /* 0x00000006001f7305 */ /* 0x000022000020f000 */
[----:B------:R-:W5:Y:S01]  /*36d0*/  LDC R30, c[0x0][0x144] ;  /* 0x00005100ff1e7b82 */ /* 0x000f620000000800 */
[-CC-:B-1----:R-:W-:Y:S02]  /*36e0*/  SHF.R.U64 R24, R4, R22.reuse, R5.reuse ;  /* 0x0000001604187219 */ /* 0x182fe40000001205 */
[----:B------:R-:W-:Y:S01]  /*36f0*/  SHF.R.U32.HI R5, RZ, R22, R5 ;  /* 0x00000016ff057219 */ /* 0x000fe20000011605 */
[----:B------:R-:W-:Y:S02]  /*3700*/  IMAD.MOV.U32 R22, RZ, RZ, 0x1 ;  /* 0x00000001ff167424 */ /* 0x000fe400078e00ff */
[----:B---3--:R-:W-:Y:S02]  /*3710*/  IMAD.MOV R23, RZ, RZ, -R23 ;  /* 0x000000ffff177224 */ /* 0x008fe400078e0a17 */
[----:B------:R-:W1:Y:S01]  /*3720*/  LDC R33, c[0x0][0x148] ;  /* 0x00005200ff217b82 */ /* 0x000e620000000800 */
[----:B--2---:R-:W-:-:S02]  /*3730*/  SHF.R.U64 R27, R24, R28, R5 ;  /* 0x0000001c181b7219 */ /* 0x004fc40000001205 */
[----:B------:R-:W-:-:S05]  /*3740*/  SHF.R.U32.HI R4, RZ, R28, R5 ;  /* 0x0000001cff047219 */ /* 0x000fca0000011605 */
[----:B------:R-:W2:Y:S01]  /*3750*/  LDC R34, c[0x0][0x600] ;  /* 0x00018000ff227b82 */ /* 0x000ea20000000800 */
[-CC-:B----4-:R-:W-:Y:S02]  /*3760*/  SHF.R.U64 R28, R27, R25.reuse, R4.reuse ;  /* 0x000000191b1c7219 */ /* 0x190fe40000001204 */
[----:B------:R-:W-:-:S03]  /*3770*/  SHF.R.U32.HI R5, RZ, R25, R4 ;  /* 0x00000019ff057219 */ /* 0x000fc60000011604 */
[----:B------:R-:W-:Y:S02]  /*3780*/  IMAD.MOV.U32 R4, RZ, RZ, R28 ;  /* 0x000000ffff047224 */ /* 0x000fe400078e001c */
[----:B------:R-:W3:Y:S01]  /*3790*/  LDC R35, c[0x0][0x648] ;  /* 0x00019200ff237b82 */ /* 0x000ee20000000800 */
[----:B-----5:R-:W-:Y:S01]  /*37a0*/  IMAD R29, R30, R23, R29 ;  /* 0x000000171e1d7224 */ /* 0x020fe200078e021d */
[----:B------:R-:W-:-:S06]  /*37b0*/  SHF.L.U32 R30, R22, R25, RZ ;  /* 0x00000019161e7219 */ /* 0x000fcc00000006ff */
[----:B------:R-:W4:Y:S08]  /*37c0*/  LDC R38, c[0x0][0x638] ;  /* 0x00018e00ff267b82 */ /* 0x000f300000000800 */
[----:B------:R-:W0:Y:S01]  /*37d0*/  LDC R39, c[0x0][0x610] ;  /* 0x00018400ff277b82 */ /* 0x000e220000000800 */
[----:B-1----:R-:W-:Y:S05]  /*37e0*/  @!P0 BRA `(.L_x_61) ;  /* 0x0000000000288947 */ /* 0x002fea0003800000 */
[----:B------:R-:W1:Y:S02]  /*37f0*/  LDC R23, c[0x0][0x64c] ;  /* 0x00019300ff177b82 */ /* 0x000e640000000800 */
[----:B-1----:R-:W-:-:S05]  /*3800*/  IADD3 R23, P0, R28, R23, RZ ;  /* 0x000000171c177210 */ /* 0x002fca0007f1e0ff */
[----:B------:R-:W-:-:S04]  /*3810*/  IMAD.X R25, RZ, RZ, R5, P0 ;  /* 0x000000ffff197224 */ /* 0x000fc800000e0605 */
[----:B------:R-:W-:-:S04]  /*3820*/  IMAD.WIDE.U32 R4, R25, R36, RZ ;  /* 0x0000002419047225 */ /* 0x000fc800078e00ff */
[----:B0-----:R-:W-:-:S04]  /*3830*/  IMAD.WIDE.U32 R6, P0, R23, R37, R4 ;  /* 0x0000002517067225 */ /* 0x001fc80007800004 */
[----:B------:R-:W-:-:S04]  /*3840*/  IMAD.WIDE.U32 R4, R23, R36, RZ ;  /* 0x0000002417047225 */ /* 0x000fc800078e00ff */
[----:B------:R-:W-:Y:S01]  /*3850*/  IMAD.X R23, RZ, RZ, RZ, P0 ;  /* 0x000000ffff177224 */ /* 0x000fe200000e06ff */
[----:B------:R-:W-:Y:S01]  /*3860*/  IADD3 RZ, P0, R5, R6, RZ ;  /* 0x0000000605ff7210 */ /* 0x000fe20007f1e0ff */
[----:B------:R-:W-:-:S04]  /*3870*/  IMAD.MOV.U32 R22, RZ, RZ, R7 ;  /* 0x000000ffff167224 */ /* 0x000fc800078e0007 */
[----:B------:R-:W-:-:S08]  /*3880*/  IMAD.WIDE.U32.X R4, R25, R37, R22, P0 ;  /* 0x0000002519047225 */ /* 0x000fd000000e0416 */
.L_x_61:
[----:B---3--:R-:W-:Y:S01]  /*3890*/  SHF.R.U64 R5, R4, R35, R5 ;  /* 0x0000002304057219 */ /* 0x008fe20000001205 */
[----:B--2---:R-:W-:Y:S01]  /*38a0*/  VIADD R23, R34, 0xffffffff ;  /* 0xffffffff22177836 */ /* 0x004fe20000000000 */
[----:B------:R-:W-:Y:S01]  /*38b0*/  LOP3.LUT R4, R27, R20, RZ, 0xc0, !PT ;  /* 0x000000141b047212 */ /* 0x000fe200078ec0ff */
[----:B0-----:R-:W-:Y:S02]  /*38c0*/  IMAD.MOV R31, RZ, RZ, -R31 ;  /* 0x000000ffff1f7224 */ /* 0x001fe400078e0a1f */
[----:B------:R-:W-:Y:S01]  /*38d0*/  IMAD.MOV R7, RZ, RZ, -R5 ;  /* 0x000000ffff077224 */ /* 0x000fe200078e0a05 */
[----:B------:R-:W-:Y:S01]  /*38e0*/  LOP3.LUT R23, R24, R23, RZ, 0xc0, !PT ;  /* 0x0000001718177212 */ /* 0x000fe200078ec0ff */
[----:B------:R-:W-:Y:S02]  /*38f0*/  IMAD R6, R30, R5, R4 ;  /* 0x000000051e067224 */ /* 0x000fe400078e0204 */
[----:B------:R-:W-:Y:S02]  /*3900*/  @P2 IMAD R29, R33, R31, R32 ;  /* 0x0000001f211d2224 */ /* 0x000fe400078e0220 */
[----:B----4-:R-:W-:-:S02]  /*3910*/  IMAD R4, R7, R38, R28 ;  /* 0x0000002607047224 */ /* 0x010fc400078e021c */
[----:B------:R-:W-:Y:S02]  /*3920*/  IMAD R6, R6, R39, R29 ;  /* 0x0000002706067224 */ /* 0x000fe400078e021d */
[----:B------:R-:W-:Y:S02]  /*3930*/  IMAD R23, R4, R34, R23 ;  /* 0x0000002204177224 */ /* 0x000fe400078e0217 */
[----:B------:R-:W-:Y:S02]  /*3940*/  IMAD.MOV.U32 R7, RZ, RZ, 0x1 ;  /* 0x00000001ff077424 */ /* 0x000fe400078e00ff */
[----:B------:R-:W-:Y:S01]  /*3950*/  IMAD.MOV.U32 R4, RZ, RZ, R26 ;  /* 0x000000ffff047224 */ /* 0x000fe200078e001a */
[----:B------:R-:W-:Y:S02]  /*3960*/  SEL R5, R23, R6, !P2 ;  /* 0x0000000617057207 */ /* 0x000fe40005000000 */
[----:B------:R-:W-:-:S07]  /*3970*/  SEL R6, R6, R23, !P2 ;  /* 0x0000001706067207 */ /* 0x000fce0005000000 */
.L_x_59:
[----:B------:R-:W-:Y:S02]  /*3980*/  LOP3.LUT P0, RZ, R7, 0xff, RZ, 0xc0, !PT ;  /* 0x000000ff07ff7812 */ /* 0x000fe4000780c0ff */
[----:B------:R-:W-:-:S11]  /*3990*/  LOP3.LUT R43, R43, 0x1, RZ, 0x3c, !PT ;  /* 0x000000012b2b7812 */ /* 0x000fd600078e3cff */
[----:B------:R-:W-:Y:S05]  /*39a0*/  @P0 BRA `(.L_x_62) ;  /* 0xffffffe000080947 */ /* 0x000fea000383ffff */
[----:B------:R-:W-:Y:S05]  /*39b0*/  EXIT ;  /* 0x000000000000794d */ /* 0x000fea0003800000 */
.L_x_18:
[----:B------:R-:W-:-:S08]  /*39c0*/  ISETP.NE.AND P0, PT, R22, RZ, PT ;  /* 0x000000ff1600720c */ /* 0x000fd00003f05270 */
[----:B--23-5:R-:W0:-:S00]  /*39d0*/  USETMAXREG.DEALLOC.CTAPOOL 0x28 ;  /* 0x00000028000079c8 */ /* 0x02ce0000080e0500 */
[----:B------:R-:W-:Y:S05]  /*39e0*/  @P0 EXIT ;  /* 0x000000000000094d */ /* 0x000fea0003800000 */
[----:B0-----:R-:W-:Y:S01]  /*39f0*/  LOP3.LUT P0, RZ, R18, 0xff, RZ, 0xc0, !PT ;  /* 0x000000ff12ff7812 */ /* 0x001fe2000780c0ff */
[----:B------:R-:W-:Y:S02]  /*3a00*/  IMAD.MOV.U32 R11, RZ, RZ, 0x1 ;  /* 0x00000001ff0b7424 */ /* 0x000fe400078e00ff */
[----:B------:R-:W-:-:S10]  /*3a10*/  IMAD.MOV.U32 R14, RZ, RZ, RZ ;  /* 0x000000ffff0e7224 */ /* 0x000fd400078e00ff */
[----:B------:R-:W-:Y:S05]  /*3a20*/  @!P0 BRA `(.L_x_63) ;  /* 0x0000000c00308947 */ /* 0x000fea0003800000 */
[----:B------:R-:W0:Y:S01]  /*3a30*/  S2R R13, SR_CgaCtaId ;  /* 0x00000000000d7919 */ /* 0x000e220000008800 */
[----:B------:R-:W-:Y:S01]  /*3a40*/  LOP3.LUT P0, RZ, R7, 0x1f, RZ, 0xc0, !PT ;  /* 0x0000001f07ff7812 */ /* 0x000fe2000780c0ff */
[----:B------:R-:W-:Y:S01]  /*3a50*/  ULDC UR5, c[0x0][0x658] ;  /* 0x0001960000057ab9 */ /* 0x000fe20000000800 */
[C---:B------:R-:W-:Y:S01]  /*3a60*/  ISETP.NE.AND P3, PT, R12.reuse, RZ, PT ;  /* 0x000000ff0c00720c */ /* 0x040fe20003f65270 */
[----:B------:R-:W-:Y:S01]  /*3a70*/  UMOV UR6, 0xffffffff ;  /* 0xffffffff00067882 */ /* 0x000fe20000000000 */
[----:B------:R-:W-:Y:S01]  /*3a80*/  ISETP.NE.OR P0, PT, R12, RZ, !P0 ;  /* 0x000000ff0c00720c */ /* 0x000fe20004705670 */
[----:B------:R-:W-:Y:S01]  /*3a90*/  BSSY B0, `(.L_x_63) ;  /* 0x00000c5000007945 */ /* 0x000fe20003800000 */
[----:B------:R-:W-:Y:S01]  /*3aa0*/  USHF.L.U32 UR6, UR6, UR5, URZ ;  /* 0x0000000506067299 */ /* 0x000fe2000800063f */
[----:B------:R-:W-:Y:S01]  /*3ab0*/  IMAD.MOV.U32 R16, RZ, RZ, 0x1 ;  /* 0x00000001ff107424 */ /* 0x000fe200078e00ff */
[----:B------:R-:W-:Y:S01]  /*3ac0*/  LOP3.LUT R15, R8, 0x2, RZ, 0xfc, !PT ;  /* 0x00000002080f7812 */ /* 0x000fe200078efcff */
[----:B------:R-:W-:Y:S01]  /*3ad0*/  IMAD.MOV.U32 R11, RZ, RZ, 0x1 ;  /* 0x00000001ff0b7424 */ /* 0x000fe200078e00ff */
[----:B------:R-:W-:Y:S01]  /*3ae0*/  ULDC UR4, c[0x0][0x600] ;  /* 0x0001800000047ab9 */ /* 0x000fe20000000800 */
[----:B------:R-:W-:Y:S01]  /*3af0*/  IMAD.MOV.U32 R14, RZ, RZ, RZ ;  /* 0x000000ffff0e7224 */ /* 0x000fe200078e00ff */
[----:B------:R-:W-:Y:S01]  /*3b00*/  UMOV UR7, 0x1 ;  /* 0x0000000100077882 */ /* 0x000fe20000000000 */
[----:B------:R-:W-:-:S02]  /*3b10*/  UIADD3 UR22, UR13, 0x1, URZ ;  /* 0x000000010d167890 */ /* 0x000fc4000fffe03f */
[----:B------:R-:W-:Y:S02]  /*3b20*/  UIADD3 UR16, UR4, -0x1, URZ ;  /* 0xffffffff04107890 */ /* 0x000fe4000fffe03f */
[----:B------:R-:W-:Y:S02]  /*3b30*/  USHF.L.U32 UR18, UR7, UR5, URZ ;  /* 0x0000000507127299 */ /* 0x000fe4000800063f */
[----:B------:R-:W-:Y:S01]  /*3b40*/  ULOP3.LUT UR17, URZ, UR6, URZ, 0x33, !UPT ;  /* 0x000000063f117292 */ /* 0x000fe2000f8e333f */
[----:B------:R-:W-:Y:S01]  /*3b50*/  ULDC.64 UR20, c[0x0][0x198] ;  /* 0x0000660000147ab9 */ /* 0x000fe20000000a00 */
[C---:B0-----:R-:W-:Y:S02]  /*3b60*/  IMAD.SHL.U32 R12, R13.reuse, 0x8, RZ ;  /* 0x000000080d0c7824 */ /* 0x041fe400078e00ff */
[----:B------:R-:W-:-:S03]  /*3b70*/  IMAD.SHL.U32 R13, R13, 0x400, RZ ;  /* 0x000004000d0d7824 */ /* 0x000fc600078e00ff */
[----:B------:R-:W-:Y:S02]  /*3b80*/  LOP3.LUT R12, R12, 0x8, RZ, 0xc0, !PT ;  /* 0x000000080c0c7812 */ /* 0x000fe400078ec0ff */
[----:B------:R-:W-:-:S07]  /*3b90*/  LOP3.LUT R13, R13, 0x400, RZ, 0xc0, !PT ;  /* 0x000004000d0d7812 */ /* 0x000fce00078ec0ff */
.L_x_75:
[----:B------:R-:W-:-:S03]  /*3ba0*/  UMOV UR4, 0xffffffff ;  /* 0xffffffff00047882 */ /* 0x000fc60000000000 */
[----:B------:R-:W-:Y:S05]  /*3bb0*/  BRA.DIV UR4, `(.L_x_64) ;  /* 0x0000001a04747947 */ /* 0x000fea000b800000 */
[----:B------:R-:W-:-:S13]  /*3bc0*/  ELECT P1, URZ, PT ;  /* 0x00000000003f782f */ /* 0x000fda0003820000 */
.L_x_106:
[----:B------:R-:W0:Y:S01]  /*3bd0*/  LDC R7, c[0x0][0x28c] ;  /* 0x0000a300ff077b82 */ /* 0x000e220000000800 */
[----:B------:R-:W-:Y:S01]  /*3be0*/  BSSY B1, `(.L_x_65) ;  /* 0x0000039000017945 */ /* 0x000fe20003800000 */
[----:B0-----:R-:W-:-:S13]  /*3bf0*/  ISETP.LT.OR P1, PT, R7, 0x1, !P1 ;  /* 0x000000010700780c */ /* 0x001fda0004f21670 */
[----:B------:R-:W-:Y:S05]  /*3c00*/  @P1 BRA `(.L_x_66) ;  /* 0x0000000000d81947 */ /* 0x000fea0003800000 */
[----:B------:R-:W-:Y:S02]  /*3c10*/  IMAD R19, R5, 0x10, R12 ;  /* 0x0000001005137824 */ /* 0x000fe400078e020c */
[----:B------:R-:W-:Y:S02]  /*3c20*/  IMAD.SHL.U32 R20, R6, 0x40, RZ ;  /* 0x0000004006147824 */ /* 0x000fe400078e00ff */
[----:B------:R-:W-:Y:S02]  /*3c30*/  IMAD.MOV.U32 R22, RZ, RZ, RZ ;  /* 0x000000ffff167224 */ /* 0x000fe400078e00ff */
[----:B------:R-:W-:Y:S02]  /*3c40*/  IMAD.U32 R23, RZ, RZ, UR22 ;  /* 0x00000016ff177e24 */ /* 0x000fe4000f8e00ff */
[----:B------:R-:W-:Y:S02]  /*3c50*/  IMAD.MOV.U32 R5, RZ, RZ, R11 ;  /* 0x000000ffff057224 */ /* 0x000fe400078e000b */
[----:B------:R-:W-:-:S07]  /*3c60*/  IMAD.MOV.U32 R6, RZ, RZ, R14 ;  /* 0x000000ffff067224 */ /* 0x000fce00078e000e */
.L_x_70:
[----:B------:R-:W0:Y:S01]  /*3c70*/  S2R R18, SR_CgaCtaId ;  /* 0x0000000000127919 */ /* 0x000e220000008800 */
[----:B------:R-:W-:Y:S01]  /*3c80*/  MOV R7, 0x400 ;  /* 0x0000040000077802 */ /* 0x000fe20000000f00 */
[----:B------:R-:W1:Y:S03]  /*3c90*/  @!P3 LDC R17, c[0x0][0x500] ;  /* 0x00014000ff11bb82 */ /* 0x000e660000000800 */
[----:B0-----:R-:W-:Y:S02]  /*3ca0*/  LEA R21, R18, R7, 0x18 ;  /* 0x0000000712157211 */ /* 0x001fe400078ec0ff */
[----:B------:R-:W-:-:S03]  /*3cb0*/  SHF.L.U32 R7, R5, 0x1f, RZ ;  /* 0x0000001f05077819 */ /* 0x000fc600000006ff */
[----:B------:R-:W-:-:S04]  /*3cc0*/  IMAD R18, R6, 0x8, R21 ;  /* 0x0000000806127824 */ /* 0x000fc800078e0215 */
[----:B------:R-:W0:Y:S02]  /*3cd0*/  SYNCS.PHASECHK.TRANS64.TRYWAIT P1, [R18+URZ+0xb0], R7 ;  /* 0x0000b007120075a7 */ /* 0x000e24000802017f */
[----:B01----:R-:W-:Y:S05]  /*3ce0*/  @!P1 BRA `(.L_x_67) ;  /* 0x0000001800489947 */ /* 0x003fea0003800000 */
.L_x_107:
[----:B0-----:R-:W-:Y:S01]  /*3cf0*/  PRMT R7, R15, 0x9910, RZ ;  /* 0x000099100f077816 */ /* 0x001fe200000000ff */
[----:B------:R0:W-:Y:S03]  /*3d00*/  @!P3 SYNCS.ARRIVE.TRANS64 RZ, [R18+URZ], R17 ;  /* 0x0000001112ffb9a7 */ /* 0x0001e6000800003f */
[----:B------:R-:W-:-:S13]  /*3d10*/  ISETP.NE.AND P1, PT, R7, 0x2, PT ;  /* 0x000000020700780c */ /* 0x000fda0003f25270 */
[----:B0-----:R-:W-:Y:S05]  /*3d20*/  @P1 BRA `(.L_x_68) ;  /* 0x0000000000041947 */ /* 0x001fea0003800000 */
[----:B------:R-:W-:Y:S01]  /*3d30*/  BPT.TRAP 0x1 ;  /* 0x000000040000795c */ /* 0x000fe20000300000 */
.L_x_68:
[----:B------:R-:W-:Y:S05]  /*3d40*/  @P0 BRA `(.L_x_69) ;  /* 0x0000000000040947 */ /* 0x000fea0003800000 */
[----:B------:R-:W-:Y:S01]  /*3d50*/  BPT.TRAP 0x1 ;  /* 0x000000040000795c */ /* 0x000fe20000300000 */
.L_x_69:
[----:B------:R-:W-:Y:S01]  /*3d60*/  R2UR UR15, R21 ;  /* 0x00000000150f72ca */ /* 0x000fe200000e0000 */
[----:B------:R-:W-:Y:S01]  /*3d70*/  IMAD R21, R6, 0x2000, R21 ;  /* 0x0000200006157824 */ /* 0x000fe200078e0215 */
[----:B------:R-:W-:Y:S01]  /*3d80*/  R2UR UR9, R18 ;  /* 0x00000000120972ca */ /* 0x000fe200000e0000 */
[C---:B------:R-:W-:Y:S01]  /*3d90*/  IMAD R7, R6.reuse, 0x800, R13 ;  /* 0x0000080006077824 */ /* 0x040fe200078e020d */
[----:B------:R-:W-:Y:S01]  /*3da0*/  UIADD3 UR4, UP0, UR20, 0xf0, URZ ;  /* 0x000000f014047890 */ /* 0x000fe2000ff1e03f */
[----:B------:R-:W-:Y:S01]  /*3db0*/  VIADD R23, R23, 0xffffffff ;  /* 0xffffffff17177836 */ /* 0x000fe20000000000 */
[----:B------:R-:W-:Y:S01]  /*3dc0*/  R2UR UR5, R21 ;  /* 0x00000000150572ca */ /* 0x000fe200000e0000 */
[----:B------:R-:W-:Y:S01]  /*3dd0*/  UIADD3 UR24, UP1, UR20, 0x1f0, URZ ;  /* 0x000001f014187890 */ /* 0x000fe2000ff3e03f */
[----:B------:R-:W-:Y:S01]  /*3de0*/  R2UR UR8, R7 ;  /* 0x00000000070872ca */ /* 0x000fe200000e0000 */
[----:B------:R-:W-:Y:S01]  /*3df0*/  VIADD R6, R6, 0x1 ;  /* 0x0000000106067836 */ /* 0x000fe20000000000 */
[----:B------:R-:W-:Y:S01]  /*3e00*/  R2UR UR11, R20 ;  /* 0x00000000140b72ca */ /* 0x000fe200000e0000 */
[----:B------:R-:W-:Y:S01]  /*3e10*/  UIADD3.X UR25, URZ, UR21, URZ, UP1, !UPT ;  /* 0x000000153f197290 */ /* 0x000fe20008ffe43f */
[----:B------:R-:W-:Y:S01]  /*3e20*/  R2UR UR10, R22 ;  /* 0x00000000160a72ca */ /* 0x000fe200000e0000 */
[----:B------:R-:W-:Y:S01]  /*3e30*/  UMOV UR6, 0x0 ;  /* 0x0000000000067882 */ /* 0x000fe20000000000 */
[----:B------:R-:W-:Y:S01]  /*3e40*/  R2UR UR12, R4 ;  /* 0x00000000040c72ca */ /* 0x000fe200000e0000 */
[----:B------:R-:W-:Y:S01]  /*3e50*/  UMOV UR7, 0x10000000 ;  /* 0x1000000000077882 */ /* 0x000fe20000000000 */
[----:B------:R-:W-:Y:S01]  /*3e60*/  R2UR UR19, R19 ;  /* 0x00000000131372ca */ /* 0x000fe200000e0000 */
[----:B------:R-:W-:Y:S01]  /*3e70*/  UMOV UR23, 0x30000 ;  /* 0x0003000000177882 */ /* 0x000fe20000000000 */
[----:B------:R-:W-:Y:S01]  /*3e80*/  ISETP.GT.AND P4, PT, R23, 0x1, PT ;  /* 0x000000011700780c */ /* 0x000fe20003f84270 */
[----:B------:R-:W-:Y:S01]  /*3e90*/  UIADD3 UR14, UR5, 0x280, URZ ;  /* 0x00000280050e7890 */ /* 0x000fe2000fffe03f */
[----:B------:R-:W-:Y:S01]  /*3ea0*/  ISETP.NE.AND P1, PT, R6, 0x16, PT ;  /* 0x000000160600780c */ /* 0x000fe20003f25270 */
[----:B------:R-:W-:Y:S01]  /*3eb0*/  UIADD3.X UR5, URZ, UR21, URZ, UP0, !UPT ;  /* 0x000000153f057290 */ /* 0x000fe200087fe43f */
[----:B------:R-:W-:Y:S01]  /*3ec0*/  VIADD R22, R22, 0x80 ;  /* 0x0000008016167836 */ /* 0x000fe20000000000 */
[----:B------:R-:W-:Y:S01]  /*3ed0*/  UIADD3 UR15, UR15, 0x2c280, UR8 ;  /* 0x0002c2800f0f7890 */ /* 0x000fe2000fffe008 */
[----:B------:R-:W-:-:S02]  /*3ee0*/  SEL R18, RZ, 0x1, P1 ;  /* 0x00000001ff127807 */ /* 0x000fc40000800000 */
[----:B------:R-:W-:Y:S01]  /*3ef0*/  UMOV UR8, UR14 ;  /* 0x0000000e00087c82 */ /* 0x000fe20008000000 */
[----:B------:R-:W-:Y:S02]  /*3f00*/  SEL R6, R6, RZ, P1 ;  /* 0x000000ff06067207 */ /* 0x000fe40000800000 */
[----:B------:R-:W-:Y:S01]  /*3f10*/  LOP3.LUT R5, R5, R18, RZ, 0x3c, !PT ;  /* 0x0000001205057212 */ /* 0x000fe200078e3cff */
[----:B------:R0:W-:Y:S02]  /*3f20*/  UTMALDG.3D [UR8], [UR4], desc[UR6] ;  /* 0x00000608040075b4 */ /* 0x0001e40008011000 */
[----:B0-----:R-:W-:Y:S01]  /*3f30*/  UMOV UR11, UR19 ;  /* 0x00000013000b7c82 */ /* 0x001fe20008000000 */
[----:B------:R-:W-:Y:S02]  /*3f40*/  UMOV UR8, UR15 ;  /* 0x0000000f00087c82 */ /* 0x000fe40008000000 */
[----:B------:R0:W-:Y:S02]  /*3f50*/  UTMALDG.3D.MULTICAST [UR8], [UR24], UR23, desc[UR6] ;  /* 0x00000608180073b4 */ /* 0x0001e40008011817 */
[----:B0-----:R-:W-:Y:S05]  /*3f60*/  @P4 BRA `(.L_x_70) ;  /* 0xfffffffc00404947 */ /* 0x001fea000383ffff */
.L_x_66:
[----:B------:R-:W-:Y:S05]  /*3f70*/  BSYNC B1 ;  /* 0x0000000000017941 */ /* 0x000fea0003800000 */
.L_x_65:
[----:B------:R-:W-:Y:S01]  /*3f80*/  LOP3.LUT P5, RZ, R16, 0xff, RZ, 0xc0, !PT ;  /* 0x000000ff10ff7812 */ /* 0x000fe200078ac0ff */
[----:B------:R-:W-:Y:S01]  /*3f90*/  VIADD R7, R14, UR13 ;  /* 0x0000000d0e077c36 */ /* 0x000fe20008000000 */
[----:B------:R-:W-:Y:S01]  /*3fa0*/  ULDC.64 UR4, c[0x0][0x650] ;  /* 0x0001940000047ab9 */ /* 0x000fe20000000a00 */
[----:B------:R-:W-:Y:S01]  /*3fb0*/  IMAD.U32 R14, RZ, RZ, UR13 ;  /* 0x0000000dff0e7e24 */ /* 0x000fe2000f8e00ff */
[----:B------:R-:W-:Y:S01]  /*3fc0*/  UISETP.GE.U32.AND UP0, UPT, UR13, 0x16, UPT ;  /* 0x000000160d00788c */ /* 0x000fe2000bf06070 */
[----:B------:R-:W-:Y:S01]  /*3fd0*/  BSSY B1, `(.L_x_71) ;  /* 0x000006e000017945 */ /* 0x000fe20003800000 */
[----:B------:R-:W-:Y:S02]  /*3fe0*/  ISETP.GT.U32.AND P1, PT, R7, 0x15, PT ;  /* 0x000000150700780c */ /* 0x000fe40003f24070 */
[----:B------:R-:W-:Y:S02]  /*3ff0*/  PRMT R16, RZ, 0x7610, R16 ;  /* 0x00007610ff107816 */ /* 0x000fe40000000010 */
[----:B------:R-:W-:-:S02]  /*4000*/  ISETP.LT.U32.AND P1, PT, R14, 0x16, P1 ;  /* 0x000000160e00780c */ /* 0x000fc40000f21070 */
[----:B------:R-:W-:Y:S01]  /*4010*/  PLOP3.LUT P4, PT, PT, PT, UP0, 0x80, 0x0 ;  /* 0x000000000000781c */ /* 0x000fe20003f8f008 */
[----:B------:R-:W0:Y:S01]  /*4020*/  @P5 S2R R5, SR_CgaCtaId ;  /* 0x0000000000055919 */ /* 0x000e220000008800 */
[----:B------:R-:W-:-:S04]  /*4030*/  @P5 MOV R4, 0x400 ;  /* 0x0000040000045802 */ /* 0x000fc80000000f00 */
[----:B0-----:R-:W-:Y:S01]  /*4040*/  @P5 LEA R6, R5, R4, 0x18 ;  /* 0x0000000405065211 */ /* 0x001fe200078ec0ff */
[----:B------:R-:W-:Y:S01]  /*4050*/  IMAD.WIDE.U32 R4, R7, -0x45d1745d, RZ ;  /* 0xba2e8ba307047825 */ /* 0x000fe200078e00ff */
[----:B------:R-:W-:Y:S02]  /*4060*/  SEL R4, RZ, 0x1, !P1 ;  /* 0x00000001ff047807 */ /* 0x000fe40004800000 */
[----:B------:R0:W-:Y:S01]  /*4070*/  @P5 SYNCS.ARRIVE.TRANS64.A1T0 RZ, [R6+URZ+0x198], RZ ;  /* 0x000198ff06ff59a7 */ /* 0x0001e2000810003f */
[----:B------:R-:W-:Y:S02]  /*4080*/  IADD3 R0, P5, R0, R2, RZ ;  /* 0x0000000200007210 */ /* 0x000fe40007fbe0ff */
[----:B------:R-:W-:Y:S01]  /*4090*/  LOP3.LUT R11, R11, R4, RZ, 0x3c, !PT ;  /* 0x000000040b0b7212 */ /* 0x000fe200078e3cff */
[----:B------:R-:W-:Y:S01]  /*40a0*/  IMAD.MOV.U32 R4, RZ, RZ, -0x1 ;  /* 0xffffffffff047424 */ /* 0x000fe200078e00ff */
[----:B------:R-:W-:Y:S01]  /*40b0*/  ISETP.GE.U32.AND P1, PT, R0, UR4, PT ;  /* 0x0000000400007c0c */ /* 0x000fe2000bf26070 */
[----:B------:R-:W-:Y:S01]  /*40c0*/  IMAD.X R9, R9, 0x1, R10, P5 ;  /* 0x0000000109097824 */ /* 0x000fe200028e060a */
[----:B0-----:R-:W-:Y:S01]  /*40d0*/  SHF.R.U32.HI R6, RZ, 0x4, R5 ;  /* 0x00000004ff067819 */ /* 0x001fe20000011605 */
[----:B------:R-:W-:-:S03]  /*40e0*/  IMAD.MOV.U32 R5, RZ, RZ, -0x1 ;  /* 0xffffffffff057424 */ /* 0x000fc600078e00ff */
[----:B------:R-:W-:Y:S01]  /*40f0*/  ISETP.GE.U32.AND.EX P1, PT, R9, UR5, PT, P1 ;  /* 0x0000000509007c0c */ /* 0x000fe2000bf26110 */
[--C-:B------:R-:W-:Y:S01]  /*4100*/  IMAD R14, R6, -0x16, R7.reuse ;  /* 0xffffffea060e7824 */ /* 0x100fe200078e0207 */
[----:B------:R-:W-:Y:S01]  /*4110*/  @P4 LOP3.LUT R11, R11, 0x1, R6, 0x78, !PT ;  /* 0x000000010b0b4812 */ /* 0x000fe200078e7806 */
[----:B------:R-:W-:Y:S01]  /*4120*/  IMAD.MOV.U32 R6, RZ, RZ, -0x1 ;  /* 0xffffffffff067424 */ /* 0x000fe200078e00ff */
[----:B------:R-:W-:-:S09]  /*4130*/  PRMT R7, RZ, 0x7610, R7 ;  /* 0x00007610ff077816 */ /* 0x000fd20000000007 */
[----:B------:R-:W-:Y:S05]  /*4140*/  @P1 BRA `(.L_x_72) ;  /* 0x0000000400581947 */ /* 0x000fea0003800000 */
[----:B------:R-:W0:Y:S01]  /*4150*/  S2R R18, SR_CTAID.X ;  /* 0x0000000000127919 */ /* 0x000e220000002500 */
[----:B------:R-:W-:Y:S01]  /*4160*/  ULDC.64 UR4, c[0x0][0x628] ;  /* 0x00018a0000047ab9 */ /* 0x000fe20000000a00 */
[----:B------:R-:W-:Y:S01]  /*4170*/  ULDC UR7, c[0x0][0x630] ;  /* 0x00018c0000077ab9 */ /* 0x000fe20000000800 */
[----:B------:R-:W-:Y:S01]  /*4180*/  ISETP.NE.U32.AND P1, PT, RZ, UR4, PT ;  /* 0x00000004ff007c0c */ /* 0x000fe2000bf25070 */
[----:B------:R-:W1:Y:S01]  /*4190*/  S2R R19, SR_CTAID.Y ;  /* 0x0000000000137919 */ /* 0x000e620000002600 */
[----:B------:R-:W-:Y:S01]  /*41a0*/  ULDC UR8, c[0x0][0x150] ;  /* 0x0000540000087ab9 */ /* 0x000fe20000000800 */
[----:B------:R-:W-:Y:S01]  /*41b0*/  IMAD.MOV.U32 R4, RZ, RZ, R0 ;  /* 0x000000ffff047224 */ /* 0x000fe200078e0000 */
[----:B------:R-:W-:Y:S01]  /*41c0*/  ISETP.NE.AND.EX P1, PT, RZ, UR5, PT, P1 ;  /* 0x00000005ff007c0c */ /* 0x000fe2000bf25310 */
[----:B------:R-:W-:Y:S01]  /*41d0*/  IMAD.MOV.U32 R5, RZ, RZ, R9 ;  /* 0x000000ffff057224 */ /* 0x000fe200078e0009 */
[----:B0-----:R-:W-:-:S11]  /*41e0*/  I2FP.F32.U32 R20, R18 ;  /* 0x0000001200147245 */ /* 0x001fd60000201000 */
[----:B------:R-:W-:Y:S05]  /*41f0*/  @!P1 BRA `(.L_x_73) ;  /* 0x0000000000289947 */ /* 0x000fea0003800000 */
[----:B------:R-:W-:Y:S02]  /*4200*/  ULDC UR6, c[0x0][0x634] ;  /* 0x00018d0000067ab9 */ /* 0x000fe40000000800 */
[----:B------:R-:W-:-:S05]  /*4210*/  IADD3 R5, P1, R0, UR6, RZ ;  /* 0x0000000600057c10 */ /* 0x000fca000ff3e0ff */
[----:B------:R-:W-:-:S04]  /*4220*/  IMAD.X R17, RZ, RZ, R9, P1 ;  /* 0x000000ffff117224 */ /* 0x000fc800008e0609 */
[----:B------:R-:W-:-:S04]  /*4230*/  IMAD.WIDE.U32 R6, R17, UR4, RZ ;  /* 0x0000000411067c25 */ /* 0x000fc8000f8e00ff */
[----:B------:R-:W-:-:S04]  /*4240*/  IMAD.WIDE.U32 R6, P1, R5, UR5, R6 ;  /* 0x0000000505067c25 */ /* 0x000fc8000f820006 */
[----:B------:R-:W-:-:S04]  /*4250*/  IMAD.WIDE.U32 R4, R5, UR4, RZ ;  /* 0x0000000405047c25 */ /* 0x000fc8000f8e00ff */
[----:B------:R-:W-:Y:S01]  /*4260*/  IMAD.MOV.U32 R4, RZ, RZ, R7 ;  /* 0x000000ffff047224 */ /* 0x000fe200078e0007 */
[----:B------:R-:W-:Y:S01]  /*4270*/  IADD3 RZ, P4, R5, R6, RZ ;  /* 0x0000000605ff7210 */ /* 0x000fe20007f9e0ff */
[----:B------:R-:W-:-:S04]  /*4280*/  IMAD.X R5, RZ, RZ, RZ, P1 ;  /* 0x000000ffff057224 */ /* 0x000fc800008e06ff */
[----:B------:R-:W-:-:S08]  /*4290*/  IMAD.WIDE.U32.X R4, R17, UR5, R4, P4 ;  /* 0x0000000511047c25 */ /* 0x000fd0000a0e0404 */
.L_x_73:
[--C-:B------:R-:W-:Y:S01]  /*42a0*/  SHF.R.U64 R17, R4, UR7, R5.reuse ;  /* 0x0000000704117c19 */ /* 0x100fe20008001205 */
[----:B------:R-:W-:Y:S01]  /*42b0*/  FMUL R20, R20, UR8 ;  /* 0x0000000814147c20 */ /* 0x000fe20008400000 */
[----:B------:R-:W-:Y:S01]  /*42c0*/  SHF.R.U32.HI R4, RZ, UR7, R5 ;  /* 0x00000007ff047c19 */ /* 0x000fe20008011605 */
[----:B------:R-:W0:Y:S01]  /*42d0*/  LDC R23, c[0x0][0x144] ;  /* 0x00005100ff177b82 */ /* 0x000e220000000800 */
[----:B------:R-:W-:Y:S01]  /*42e0*/  IADD3 R21, P1, RZ, -R17, RZ ;  /* 0x80000011ff157210 */ /* 0x000fe20007f3e0ff */
[----:B------:R-:W-:Y:S01]  /*42f0*/  ULDC UR6, c[0x0][0x154] ;  /* 0x0000550000067ab9 */ /* 0x000fe20000000800 */
[----:B-1----:R-:W-:Y:S01]  /*4300*/  I2FP.F32.U32 R5, R19 ;  /* 0x0000001300057245 */ /* 0x002fe20000201000 */
[----:B------:R-:W1:Y:S01]  /*4310*/  F2I.U32.TRUNC.NTZ R20, R20 ;  /* 0x0000001400147305 */ /* 0x000e62000020f000 */
[----:B------:R-:W-:Y:S01]  /*4320*/  ULDC.64 UR4, c[0x0][0x620] ;  /* 0x0001880000047ab9 */ /* 0x000fe20000000a00 */
[----:B------:R-:W-:Y:S02]  /*4330*/  IMAD.X R4, RZ, RZ, ~R4, P1 ;  /* 0x000000ffff047224 */ /* 0x000fe400008e0e04 */
[----:B------:R-:W-:Y:S01]  /*4340*/  FMUL R6, R5, UR6 ;  /* 0x0000000605067c20 */ /* 0x000fe20008400000 */
[----:B------:R-:W2:Y:S01]  /*4350*/  LDC R22, c[0x0][0x148] ;  /* 0x00005200ff167b82 */ /* 0x000ea20000000800 */
[----:B------:R-:W-:Y:S01]  /*4360*/  IMAD R4, R4, UR4, RZ ;  /* 0x0000000404047c24 */ /* 0x000fe2000f8e02ff */
[----:B------:R-:W-:Y:S01]  /*4370*/  ULDC.64 UR6, c[0x0][0x640] ;  /* 0x0001900000067ab9 */ /* 0x000fe20000000a00 */
[----:B------:R-:W-:Y:S01]  /*4380*/  IMAD.MOV.U32 R5, RZ, RZ, R9 ;  /* 0x000000ffff057224 */ /* 0x000fe200078e0009 */
[----:B------:R-:W-:Y:S01]  /*4390*/  ISETP.NE.U32.AND P1, PT, RZ, UR6, PT ;  /* 0x00000006ff007c0c */ /* 0x000fe2000bf25070 */
[----:B------:R-:W3:Y:S01]  /*43a0*/  F2I.U32.TRUNC.NTZ R6, R6 ;  /* 0x0000000600067305 */ /* 0x000ee2000020f000 */
[----:B------:R-:W-:-:S02]  /*43b0*/  IMAD R7, R21, UR5, R4 ;  /* 0x0000000515077c24 */ /* 0x000fc4000f8e0204 */
[----:B------:R-:W-:Y:S01]  /*43c0*/  IMAD.MOV.U32 R4, RZ, RZ, R0 ;  /* 0x000000ffff047224 */ /* 0x000fe200078e0000 */
[----:B------:R-:W-:Y:S01]  /*43d0*/  ISETP.NE.AND.EX P1, PT, RZ, UR7, PT, P1 ;  /* 0x00000007ff007c0c */ /* 0x000fe2000bf25310 */
[----:B-1----:R-:W-:Y:S02]  /*43e0*/  IMAD.MOV R20, RZ, RZ, -R20 ;  /* 0x000000ffff147224 */ /* 0x002fe400078e0a14 */
[----:B------:R-:W-:Y:S01]  /*43f0*/  IMAD.WIDE.U32 R4, R21, UR4, R4 ;  /* 0x0000000415047c25 */ /* 0x000fe2000f8e0004 */
[----:B------:R-:W-:-:S03]  /*4400*/  ULDC UR4, c[0x0][0x618] ;  /* 0x0001860000047ab9 */ /* 0x000fc60000000800 */
[----:B------:R-:W-:Y:S02]  /*4410*/  IMAD.IADD R5, R5, 0x1, R7 ;  /* 0x0000000105057824 */ /* 0x000fe400078e0207 */
[----:B0-----:R-:W-:-:S03]  /*4420*/  IMAD R18, R23, R20, R18 ;  /* 0x0000001417127224 */ /* 0x001fc600078e0212 */
[--C-:B------:R-:W-:Y:S01]  /*4430*/  SHF.R.U64 R20, R4, UR4, R5.reuse ;  /* 0x0000000404147c19 */ /* 0x100fe20008001205 */
[----:B---3--:R-:W-:Y:S01]  /*4440*/  IMAD.MOV R4, RZ, RZ, -R6 ;  /* 0x000000ffff047224 */ /* 0x008fe200078e0a06 */
[----:B------:R-:W-:Y:S01]  /*4450*/  SHF.R.U32.HI R5, RZ, UR4, R5 ;  /* 0x00000004ff057c19 */ /* 0x000fe20008011605 */
[----:B------:R-:W-:Y:S02]  /*4460*/  ULDC UR4, c[0x0][0x608] ;  /* 0x0001820000047ab9 */ /* 0x000fe40000000800 */
[----:B--2---:R-:W-:Y:S01]  /*4470*/  @P2 IMAD R18, R22, R4, R19 ;  /* 0x0000000416122224 */ /* 0x004fe200078e0213 */
[--C-:B------:R-:W-:Y:S02]  /*4480*/  SHF.R.U64 R22, R20, UR4, R5.reuse ;  /* 0x0000000414167c19 */ /* 0x100fe40008001205 */
[----:B------:R-:W-:Y:S01]  /*4490*/  SHF.R.U32.HI R5, RZ, UR4, R5 ;  /* 0x00000004ff057c19 */ /* 0x000fe20008011605 */
[----:B------:R-:W-:-:S03]  /*44a0*/  ULDC UR4, c[0x0][0x658] ;  /* 0x0001960000047ab9 */ /* 0x000fc60000000800 */
[--C-:B------:R-:W-:Y:S02]  /*44b0*/  SHF.R.U64 R19, R22, UR4, R5.reuse ;  /* 0x0000000416137c19 */ /* 0x100fe40008001205 */
[----:B------:R-:W-:-:S03]  /*44c0*/  SHF.R.U32.HI R21, RZ, UR4, R5 ;  /* 0x00000004ff157c19 */ /* 0x000fc60008011605 */
[----:B------:R-:W-:Y:S02]  /*44d0*/  IMAD.MOV.U32 R6, RZ, RZ, R19 ;  /* 0x000000ffff067224 */ /* 0x000fe400078e0013 */
[----:B------:R-:W-:Y:S01]  /*44e0*/  IMAD.MOV.U32 R5, RZ, RZ, R21 ;  /* 0x000000ffff057224 */ /* 0x000fe200078e0015 */
[----:B------:R-:W-:Y:S06]  /*44f0*/  @!P1 BRA `(.L_x_74) ;  /* 0x00000000002c9947 */ /* 0x000fec0003800000 */
        /* <DEDUP_REMOVED lines=9> */
[----:B------:R-:W-:-:S04]  /*4590*/  IMAD.WIDE.U32.X R4, R21, UR7, R4, P4 ;  /* 0x0000000715047c25 */ /* 0x000fc8000a0e0404 */
[----:B------:R-:W-:-:S07]  /*45a0*/  IMAD.MOV.U32 R6, RZ, RZ, R4 ;  /* 0x000000ffff067224 */ /* 0x000fce00078e0004 */
.L_x_74:
[----:B------:R-:W-:Y:S01]  /*45b0*/  ULDC UR4, c[0x0][0x648] ;  /* 0x0001920000047ab9 */ /* 0x000fe20000000800 */
[----:B------:R-:W-:Y:S01]  /*45c0*/  LOP3.LUT R4, R22, UR17, RZ, 0xc0, !PT ;  /* 0x0000001116047c12 */ /* 0x000fe2000f8ec0ff */
[----:B------:R-:W-:Y:S01]  /*45d0*/  ULDC UR5, c[0x0][0x610] ;  /* 0x0001840000057ab9 */ /* 0x000fe20000000800 */
[----:B------:R-:W-:Y:S01]  /*45e0*/  SHF.R.U64 R5, R6, UR4, R5 ;  /* 0x0000000406057c19 */ /* 0x000fe20008001205 */
[----:B------:R-:W-:Y:S01]  /*45f0*/  ULDC UR4, c[0x0][0x638] ;  /* 0x00018e0000047ab9 */ /* 0x000fe20000000800 */
[----:B------:R-:W-:Y:S01]  /*4600*/  LOP3.LUT R20, R20, UR16, RZ, 0xc0, !PT ;  /* 0x0000001014147c12 */ /* 0x000fe2000f8ec0ff */
[----:B------:R-:W-:Y:S02]  /*4610*/  IMAD.MOV.U32 R7, RZ, RZ, 0x1 ;  /* 0x00000001ff077424 */ /* 0x000fe400078e00ff */
[----:B------:R-:W-:Y:S02]  /*4620*/  IMAD.MOV R6, RZ, RZ, -R5 ;  /* 0x000000ffff067224 */ /* 0x000fe400078e0a05 */
[----:B------:R-:W-:-:S02]  /*4630*/  IMAD R5, R5, UR18, R4 ;  /* 0x0000001205057c24 */ /* 0x000fc4000f8e0204 */
[----:B------:R-:W-:Y:S01]  /*4640*/  IMAD R19, R6, UR4, R19 ;  /* 0x0000000406137c24 */ /* 0x000fe2000f8e0213 */
[----:B------:R-:W-:Y:S01]  /*4650*/  ULDC UR4, c[0x0][0x600] ;  /* 0x0001800000047ab9 */ /* 0x000fe20000000800 */
[----:B------:R-:W-:Y:S02]  /*4660*/  IMAD R18, R5, UR5, R18 ;  /* 0x0000000505127c24 */ /* 0x000fe4000f8e0212 */
[----:B------:R-:W-:Y:S02]  /*4670*/  IMAD R19, R19, UR4, R20 ;  /* 0x0000000413137c24 */ /* 0x000fe4000f8e0214 */
[----:B------:R-:W-:-:S03]  /*4680*/  IMAD.MOV.U32 R4, RZ, RZ, R17 ;  /* 0x000000ffff047224 */ /* 0x000fc600078e0011 */
[----:B------:R-:W-:Y:S02]  /*4690*/  SEL R5, R19, R18, !P2 ;  /* 0x0000001213057207 */ /* 0x000fe40005000000 */
[----:B------:R-:W-:-:S07]  /*46a0*/  SEL R6, R18, R19, !P2 ;  /* 0x0000001312067207 */ /* 0x000fce0005000000 */
.L_x_72:
[----:B------:R-:W-:Y:S05]  /*46b0*/  BSYNC B1 ;  /* 0x0000000000017941 */ /* 0x000fea0003800000 */
.L_x_71:
[----:B------:R-:W-:-:S13]  /*46c0*/  LOP3.LUT P1, RZ, R7, 0xff, RZ, 0xc0, !PT ;  /* 0x000000ff07ff7812 */ /* 0x000fda000782c0ff */
[----:B------:R-:W-:Y:S05]  /*46d0*/  @P1 BRA `(.L_x_75) ;  /* 0xfffffff400301947 */ /* 0x000fea000383ffff */
[----:B------:R-:W-:Y:S05]  /*46e0*/  BSYNC B0 ;  /* 0x0000000000007941 */ /* 0x000fea0003800000 */
.L_x_63:
[----:B------:R-:W-:-:S03]  /*46f0*/  UMOV UR4, 0xffffffff ;  /* 0xffffffff00047882 */ /* 0x000fc60000000000 */
[----:B------:R-:W-:Y:S05]  /*4700*/  BRA.DIV UR4, `(.L_x_76) ;  /* 0x0000000e04d47947 */ /* 0x000fea000b800000 */
[----:B------:R-:W-:-:S13]  /*4710*/  ELECT P0, URZ, PT ;  /* 0x00000000003f782f */ /* 0x000fda0003800000 */
.L_x_110:
[----:B------:R-:W-:Y:S04]  /*4720*/  BSSY B0, `(.L_x_77) ;  /* 0x00000cd000007945 */ /* 0x000fe80003800000 */
[----:B------:R-:W-:Y:S05]  /*4730*/  @!P0 BRA `(.L_x_78) ;  /* 0x0000000c002c8947 */ /* 0x000fea0003800000 */
[----:B------:R-:W-:-:S04]  /*4740*/  LOP3.LUT R8, R8, 0x2, RZ, 0xfc, !PT ;  /* 0x0000000208087812 */ /* 0x000fc800078efcff */
[----:B------:R-:W-:-:S13]  /*4750*/  ISETP.NE.AND P0, PT, R8, 0x3, PT ;  /* 0x000000030800780c */ /* 0x000fda0003f05270 */
[----:B------:R-:W-:Y:S05]  /*4760*/  @!P0 BRA `(.L_x_79) ;  /* 0x0000000000048947 */ /* 0x000fea0003800000 */
[----:B------:R-:W-:Y:S01]  /*4770*/  BPT.TRAP 0x1 ;  /* 0x000000040000795c */ /* 0x000fe20000300000 */
.L_x_79:
[----:B------:R-:W0:Y:S01]  /*4780*/  S2R R3, SR_CgaCtaId ;  /* 0x0000000000037919 */ /* 0x000e220000008800 */
[----:B------:R-:W-:Y:S02]  /*4790*/  MOV R0, 0x400 ;  /* 0x0000040000007802 */ /* 0x000fe40000000f00 */
[----:B------:R-:W-:Y:S02]  /*47a0*/  SHF.L.U32 R2, R11, 0x1f, RZ ;  /* 0x0000001f0b027819 */ /* 0x000fe400000006ff */
[----:B0-----:R-:W-:-:S05]  /*47b0*/  LEA R3, R3, R0, 0x18 ;  /* 0x0000000003037211 */ /* 0x001fca00078ec0ff */
[----:B------:R-:W-:-:S04]  /*47c0*/  VIADD R3, R3, 0xb0 ;  /* 0x000000b003037836 */ /* 0x000fc80000000000 */
[C---:B------:R-:W-:Y:S02]  /*47d0*/  IMAD R5, R14.reuse, 0x8, R3 ;  /* 0x000000080e057824 */ /* 0x040fe400078e0203 */
[----:B------:R-:W-:Y:S02]  /*47e0*/  VIADD R14, R14, 0x1 ;  /* 0x000000010e0e7836 */ /* 0x000fe40000000000 */
[----:B------:R-:W0:Y:S03]  /*47f0*/  SYNCS.PHASECHK.TRANS64.TRYWAIT P0, [R5+URZ], R2 ;  /* 0x00000002050075a7 */ /* 0x000e26000800017f */
[----:B------:R-:W-:-:S04]  /*4800*/  ISETP.NE.AND P1, PT, R14, 0x16, PT ;  /* 0x000000160e00780c */ /* 0x000fc80003f25270 */
[----:B------:R-:W-:Y:S02]  /*4810*/  SEL R0, RZ, 0x1, P1 ;  /* 0x00000001ff007807 */ /* 0x000fe40000800000 */
[----:B------:R-:W-:Y:S02]  /*4820*/  SEL R14, R14, RZ, P1 ;  /* 0x000000ff0e0e7207 */ /* 0x000fe40000800000 */
[----:B------:R-:W-:-:S03]  /*4830*/  LOP3.LUT R11, R11, R0, RZ, 0x3c, !PT ;  /* 0x000000000b0b7212 */ /* 0x000fc600078e3cff */
[----:B------:R-:W-:Y:S01]  /*4840*/  IMAD R7, R14, 0x8, R3 ;  /* 0x000000080e077824 */ /* 0x000fe200078e0203 */
[----:B------:R-:W-:Y:S01]  /*4850*/  SHF.L.U32 R4, R11, 0x1f, RZ ;  /* 0x0000001f0b047819 */ /* 0x000fe200000006ff */
[----:B0-----:R-:W-:Y:S06]  /*4860*/  @!P0 BRA `(.L_x_80) ;  /* 0x0000000c00a08947 */ /* 0x001fec0003800000 */
.L_x_111:
[----:B------:R-:W1:Y:S01]  /*4870*/  SYNCS.PHASECHK.TRANS64.TRYWAIT P0, [R7+URZ], R4 ;  /* 0x00000004070075a7 */ /* 0x000e62000800017f */
[----:B------:R-:W-:-:S05]  /*4880*/  VIADD R0, R14, 0x1 ;  /* 0x000000010e007836 */ /* 0x000fca0000000000 */
[----:B------:R-:W-:-:S04]  /*4890*/  ISETP.NE.AND P1, PT, R0, 0x16, PT ;  /* 0x000000160000780c */ /* 0x000fc80003f25270 */
[----:B0-----:R-:W-:Y:S02]  /*48a0*/  SEL R2, RZ, 0x1, P1 ;  /* 0x00000001ff027807 */ /* 0x001fe40000800000 */
[----:B------:R-:W-:Y:S02]  /*48b0*/  SEL R0, R0, RZ, P1 ;  /* 0x000000ff00007207 */ /* 0x000fe40000800000 */
[----:B------:R-:W-:-:S03]  /*48c0*/  LOP3.LUT R11, R11, R2, RZ, 0x3c, !PT ;  /* 0x000000020b0b7212 */ /* 0x000fc600078e3cff */
[----:B------:R-:W-:Y:S01]  /*48d0*/  IMAD R6, R0, 0x8, R3 ;  /* 0x0000000800067824 */ /* 0x000fe200078e0203 */
[----:B------:R-:W-:Y:S01]  /*48e0*/  SHF.L.U32 R5, R11, 0x1f, RZ ;  /* 0x0000001f0b057819 */ /* 0x000fe200000006ff */
[----:B-1----:R-:W-:Y:S06]  /*48f0*/  @!P0 BRA `(.L_x_81) ;  /* 0x0000000c00908947 */ /* 0x002fec0003800000 */
.L_x_112:
[----:B------:R-:W1:Y:S01]  /*4900*/  SYNCS.PHASECHK.TRANS64.TRYWAIT P0, [R6+URZ], R5 ;  /* 0x00000005060075a7 */ /* 0x000e62000800017f */
[----:B------:R-:W-:-:S05]  /*4910*/  VIADD R0, R0, 0x1 ;  /* 0x0000000100007836 */ /* 0x000fca0000000000 */
[----:B------:R-:W-:-:S04]  /*4920*/  ISETP.NE.AND P1, PT, R0, 0x16, PT ;  /* 0x000000160000780c */ /* 0x000fc80003f25270 */
[----:B------:R-:W-:Y:S02]  /*4930*/  SEL R2, RZ, 0x1, P1 ;  /* 0x00000001ff027807 */ /* 0x000fe40000800000 */
[----:B------:R-:W-:Y:S02]  /*4940*/  SEL R0, R0, RZ, P1 ;  /* 0x000000ff00007207 */ /* 0x000fe40000800000 */
[----:B------:R-:W-:-:S03]  /*4950*/  LOP3.LUT R11, R11, R2, RZ, 0x3c, !PT ;  /* 0x000000020b0b7212 */ /* 0x000fc600078e3cff */
[----:B0-----:R-:W-:Y:S01]  /*4960*/  IMAD R7, R0, 0x8, R3 ;  /* 0x0000000800077824 */ /* 0x001fe200078e0203 */
[----:B------:R-:W-:Y:S01]  /*4970*/  SHF.L.U32 R4, R11, 0x1f, RZ ;  /* 0x0000001f0b047819 */ /* 0x000fe200000006ff */
[----:B-1----:R-:W-:Y:S06]  /*4980*/  @!P0 BRA `(.L_x_82) ;  /* 0x0000000c00808947 */ /* 0x002fec0003800000 */
.L_x_113:
        /* <DEDUP_REMOVED lines=9> */
.L_x_114:
        /* <DEDUP_REMOVED lines=9> */
.L_x_115:
        /* <DEDUP_REMOVED lines=9> */
.L_x_116:
        /* <DEDUP_REMOVED lines=9> */
.L_x_117:
        /* <DEDUP_REMOVED lines=9> */
.L_x_118:
        /* <DEDUP_REMOVED lines=9> */
.L_x_119:
        /* <DEDUP_REMOVED lines=9> */
.L_x_120:
        /* <DEDUP_REMOVED lines=9> */
.L_x_121:
        /* <DEDUP_REMOVED lines=9> */
.L_x_122:
        /* <DEDUP_REMOVED lines=9> */
.L_x_123:
        /* <DEDUP_REMOVED lines=9> */
.L_x_124:
        /* <DEDUP_REMOVED lines=9> */
.L_x_125:
        /* <DEDUP_REMOVED lines=9> */
.L_x_126:
        /* <DEDUP_REMOVED lines=9> */
.L_x_127:
        /* <DEDUP_REMOVED lines=9> */
.L_x_128:
        /* <DEDUP_REMOVED lines=9> */
.L_x_129:
        /* <DEDUP_REMOVED lines=9> */
.L_x_130:
[----:B------:R-:W1:Y:S01]  /*5320*/  SYNCS.PHASECHK.TRANS64.TRYWAIT P0, [R6+URZ], R5 ;  /* 0x00000005060075a7 */ /* 0x000e62000800017f */
[----:B------:R-:W-:-:S05]  /*5330*/  VIADD R0, R0, 0x1 ;  /* 0x0000000100007836 */ /* 0x000fca0000000000 */
[----:B------:R-:W-:-:S04]  /*5340*/  ISETP.NE.AND P1, PT, R0, 0x16, PT ;  /* 0x000000160000780c */ /* 0x000fc80003f25270 */
[----:B------:R-:W-:Y:S02]  /*5350*/  SEL R2, RZ, 0x1, P1 ;  /* 0x00000001ff027807 */ /* 0x000fe40000800000 */
[----:B------:R-:W-:Y:S02]  /*5360*/  SEL R0, R0, RZ, P1 ;  /* 0x000000ff00007207 */ /* 0x000fe40000800000 */
[----:B------:R-:W-:Y:S01]  /*5370*/  LOP3.LUT R2, R11, R2, RZ, 0x3c, !PT ;  /* 0x000000020b027212 */ /* 0x000fe200078e3cff */
[----:B-1----:R-:W-:Y:S06]  /*5380*/  @!P0 BRA `(.L_x_100) ;  /* 0x0000000800688947 */ /* 0x002fec0003800000 */
.L_x_131:
[----:B------:R-:W-:Y:S01]  /*5390*/  IMAD R3, R0, 0x8, R3 ;  /* 0x0000000800037824 */ /* 0x000fe200078e0203 */
[----:B------:R-:W-:-:S07]  /*53a0*/  SHF.L.U32 R0, R2, 0x1f, RZ ;  /* 0x0000001f02007819 */ /* 0x000fce00000006ff */
.L_x_101:
[----:B--2---:R2:W3:Y:S02]  /*53b0*/  SYNCS.PHASECHK.TRANS64.TRYWAIT P0, [R3+URZ], R0 ;  /* 0x00000000030075a7 */ /* 0x0044e4000800017f */
[----:B---3--:R-:W-:Y:S05]  /*53c0*/  @!P0 NANOSLEEP.SYNCS 0x989680 ;  /* 0x009896800000895d */ /* 0x008fea0003900000 */
[----:B------:R-:W3:Y:S02]  /*53d0*/  @!P0 SYNCS.PHASECHK.TRANS64 P0, [R3+URZ], R0 ;  /* 0x00000000030085a7 */ /* 0x000ee4000800007f */
[----:B---3--:R-:W-:Y:S05]  /*53e0*/  @!P0 BRA `(.L_x_101) ;  /* 0xfffffffc00f08947 */ /* 0x008fea000383ffff */
.L_x_78:
[----:B------:R-:W-:Y:S05]  /*53f0*/  BSYNC B0 ;  /* 0x0000000000007941 */ /* 0x000fea0003800000 */
.L_x_77:
[----:B------:R-:W-:Y:S05]  /*5400*/  EXIT ;  /* 0x000000000000794d */ /* 0x000fea0003800000 */
.L_x_20:
[----:B0-----:R-:W-:-:S04]  /*5410*/  IMAD.U32 R22, RZ, RZ, UR11 ;  /* 0x0000000bff167e24 */ /* 0x001fc8000f8e00ff */
[----:B------:R0:W1:Y:S03]  /*5420*/  SYNCS.PHASECHK.TRANS64.TRYWAIT P0, [R22+URZ+-0x8], R7 ;  /* 0xfffff807160075a7 */ /* 0x000066000800017f */
[----:B-1----:R-:W-:Y:S05]  /*5430*/  @!P0 NANOSLEEP.SYNCS 0x989680 ;  /* 0x009896800000895d */ /* 0x002fea0003900000 */
[----:B------:R-:W1:Y:S02]  /*5440*/  @!P0 SYNCS.PHASECHK.TRANS64 P0, [R22+URZ+-0x8], R7 ;  /* 0xfffff807160085a7 */ /* 0x000e64000800007f */
[----:B-1----:R-:W-:Y:S05]  /*5450*/  @!P0 BRA `(.L_x_20) ;  /* 0xfffffffc00ec8947 */ /* 0x002fea000383ffff */
[----:B------:R-:W-:Y:S05]  /*5460*/  BRA `(.L_x_102) ;  /* 0xffffffc400707947 */ /* 0x000fea000383ffff */
.L_x_25:
[----:B-1----:R-:W-:-:S04]  /*5470*/  IMAD.U32 R22, RZ, RZ, UR6 ;  /* 0x00000006ff167e24 */ /* 0x002fc8000f8e00ff */
[----:B------:R1:W4:Y:S03]  /*5480*/  SYNCS.PHASECHK.TRANS64.TRYWAIT P0, [R22+URZ], R7 ;  /* 0x00000007160075a7 */ /* 0x000326000800017f */
[----:B----4-:R-:W-:Y:S05]  /*5490*/  @!P0 NANOSLEEP.SYNCS 0x989680 ;  /* 0x009896800000895d */ /* 0x010fea0003900000 */
[----:B------:R-:W4:Y:S02]  /*54a0*/  @!P0 SYNCS.PHASECHK.TRANS64 P0, [R22+URZ], R7 ;  /* 0x00000007160085a7 */ /* 0x000f24000800007f */
[----:B----4-:R-:W-:Y:S05]  /*54b0*/  @!P0 BRA `(.L_x_25) ;  /* 0xfffffffc00ec8947 */ /* 0x010fea000383ffff */
[----:B------:R-:W-:Y:S05]  /*54c0*/  BRA `(.L_x_24) ;  /* 0xffffffc400bc7947 */ /* 0x000fea000383ffff */
.L_x_31:
[----:B-1----:R-:W-:-:S04]  /*54d0*/  IMAD.U32 R40, RZ, RZ, UR16 ;  /* 0x00000010ff287e24 */ /* 0x002fc8000f8e00ff */
[----:B------:R1:W4:Y:S03]  /*54e0*/  SYNCS.PHASECHK.TRANS64.TRYWAIT P0, [R40+URZ], R23 ;  /* 0x00000017280075a7 */ /* 0x000326000800017f */
[----:B----4-:R-:W-:Y:S05]  /*54f0*/  @!P0 NANOSLEEP.SYNCS 0x989680 ;  /* 0x009896800000895d */ /* 0x010fea0003900000 */
[----:B------:R-:W4:Y:S02]  /*5500*/  @!P0 SYNCS.PHASECHK.TRANS64 P0, [R40+URZ], R23 ;  /* 0x00000017280085a7 */ /* 0x000f24000800007f */
[----:B----4-:R-:W-:Y:S05]  /*5510*/  @!P0 BRA `(.L_x_31) ;  /* 0xfffffffc00ec8947 */ /* 0x010fea000383ffff */
[----:B------:R-:W-:Y:S05]  /*5520*/  BRA `(.L_x_30) ;  /* 0xffffffc800b07947 */ /* 0x000fea000383ffff */
.L_x_39:
[----:B0-----:R-:W-:-:S04]  /*5530*/  IMAD.U32 R22, RZ, RZ, UR11 ;  /* 0x0000000bff167e24 */ /* 0x001fc8000f8e00ff */
[----:B------:R0:W1:Y:S03]  /*5540*/  SYNCS.PHASECHK.TRANS64.TRYWAIT P0, [R22+URZ+0x8], R7 ;  /* 0x00000807160075a7 */ /* 0x000066000800017f */
[----:B-1----:R-:W-:Y:S05]  /*5550*/  @!P0 NANOSLEEP.SYNCS 0x989680 ;  /* 0x009896800000895d */ /* 0x002fea0003900000 */
[----:B------:R-:W1:Y:S02]  /*5560*/  @!P0 SYNCS.PHASECHK.TRANS64 P0, [R22+URZ+0x8], R7 ;  /* 0x00000807160085a7 */ /* 0x000e64000800007f */
[----:B-1----:R-:W-:Y:S05]  /*5570*/  @!P0 BRA `(.L_x_39) ;  /* 0xfffffffc00ec8947 */ /* 0x002fea000383ffff */
[----:B------:R-:W-:Y:S05]  /*5580*/  BRA `(.L_x_103) ;  /* 0xffffffd000687947 */ /* 0x000fea000383ffff */
.L_x_64:
[----:B------:R-:W-:Y:S01]  /*5590*/  BSSY B1, `(.L_x_104) ;  /* 0x0000006000017945 */ /* 0x000fe20003800000 */
[----:B------:R-:W-:-:S07]  /*55a0*/  IMAD.MOV.U32 R7, RZ, RZ, -0x1 ;  /* 0xffffffffff077424 */ /* 0x000fce00078e00ff */
[----:B------:R-:W-:Y:S05]  /*55b0*/  WARPSYNC.COLLECTIVE R7, `(.L_x_105) ;  /* 0x00000000070c7348 */ /* 0x000fea0003c00000 */
[----:B------:R-:W-:Y:S02]  /*55c0*/  ELECT P1, UR62, PT ;  /* 0x00000000003e782f */ /* 0x000fe40003820000 */
[----:B------:R-:W-:Y:S01]  /*55d0*/  MOV R7, UR62 ;  /* 0x0000003e00077c02 */ /* 0x000fe20008000f00 */
[----:B------:R-:W-:Y:S10]  /*55e0*/  ENDCOLLECTIVE ;  /* 0x000000000000791b */ /* 0x000ff40003800000 */
.L_x_105:
[----:B------:R-:W-:Y:S05]  /*55f0*/  BSYNC B1 ;  /* 0x0000000000017941 */ /* 0x000fea0003800000 */
.L_x_104:
[----:B------:R-:W-:Y:S05]  /*5600*/  BRA `(.L_x_106) ;  /* 0xffffffe400707947 */ /* 0x000fea000383ffff */
.L_x_67:
[----:B0-----:R0:W1:Y:S02]  /*5610*/  SYNCS.PHASECHK.TRANS64.TRYWAIT P1, [R18+URZ+0xb0], R7 ;  /* 0x0000b007120075a7 */ /* 0x001064000802017f */
[----:B-1----:R-:W-:Y:S05]  /*5620*/  @!P1 NANOSLEEP.SYNCS 0x989680 ;  /* 0x009896800000995d */ /* 0x002fea0003900000 */
[----:B------:R-:W1:Y:S02]  /*5630*/  @!P1 SYNCS.PHASECHK.TRANS64 P1, [R18+URZ+0xb0], R7 ;  /* 0x0000b007120095a7 */ /* 0x000e64000802007f */
[----:B-1----:R-:W-:Y:S05]  /*5640*/  @!P1 BRA `(.L_x_67) ;  /* 0xfffffffc00f09947 */ /* 0x002fea000383ffff */
[----:B------:R-:W-:Y:S05]  /*5650*/  BRA `(.L_x_107) ;  /* 0xffffffe400a47947 */ /* 0x000fea000383ffff */
.L_x_76:
[----:B------:R-:W-:Y:S01]  /*5660*/  BSSY B0, `(.L_x_108) ;  /* 0x0000006000007945 */ /* 0x000fe20003800000 */
[----:B------:R-:W-:-:S07]  /*5670*/  IMAD.MOV.U32 R7, RZ, RZ, -0x1 ;  /* 0xffffffffff077424 */ /* 0x000fce00078e00ff */
[----:B------:R-:W-:Y:S05]  /*5680*/  WARPSYNC.COLLECTIVE R7, `(.L_x_109) ;  /* 0x00000000070c7348 */ /* 0x000fea0003c00000 */
[----:B------:R-:W-:Y:S02]  /*5690*/  ELECT P1, UR62, PT ;  /* 0x00000000003e782f */ /* 0x000fe40003820000 */
[----:B------:R-:W-:Y:S01]  /*56a0*/  MOV R7, UR62 ;  /* 0x0000003e00077c02 */ /* 0x000fe20008000f00 */
[----:B------:R-:W-:Y:S10]  /*56b0*/  ENDCOLLECTIVE ;  /* 0x000000000000791b */ /* 0x000ff40003800000 */
.L_x_109:
[----:B------:R-:W-:Y:S05]  /*56c0*/  BSYNC B0 ;  /* 0x0000000000007941 */ /* 0x000fea0003800000 */
.L_x_108:
[----:B------:R-:W-:Y:S01]  /*56d0*/  PLOP3.LUT P0, PT, P1, PT, PT, 0x80, 0x0 ;  /* 0x000000000000781c */ /* 0x000fe20000f0f070 */
[----:B------:R-:W-:-:S12]  /*56e0*/  BRA `(.L_x_110) ;  /* 0xfffffff0000c7947 */ /* 0x000fd8000383ffff */
.L_x_80:
[----:B0-----:R0:W1:Y:S02]  /*56f0*/  SYNCS.PHASECHK.TRANS64.TRYWAIT P0, [R5+URZ], R2 ;  /* 0x00000002050075a7 */ /* 0x001064000800017f */
[----:B-1----:R-:W-:Y:S05]  /*5700*/  @!P0 NANOSLEEP.SYNCS 0x989680 ;  /* 0x009896800000895d */ /* 0x002fea0003900000 */
[----:B------:R-:W1:Y:S02]  /*5710*/  @!P0 SYNCS.PHASECHK.TRANS64 P0, [R5+URZ], R2 ;  /* 0x00000002050085a7 */ /* 0x000e64000800007f */
[----:B-1----:R-:W-:Y:S05]  /*5720*/  @!P0 BRA `(.L_x_80) ;  /* 0xfffffffc00f08947 */ /* 0x002fea000383ffff */
[----:B------:R-:W-:Y:S05]  /*5730*/  BRA `(.L_x_111) ;  /* 0xfffffff0004c7947 */ /* 0x000fea000383ffff */
.L_x_81:
[----:B0-----:R0:W1:Y:S02]  /*5740*/  SYNCS.PHASECHK.TRANS64.TRYWAIT P0, [R7+URZ], R4 ;  /* 0x00000004070075a7 */ /* 0x001064000800017f */
[----:B-1----:R-:W-:Y:S05]  /*5750*/  @!P0 NANOSLEEP.SYNCS 0x989680 ;  /* 0x009896800000895d */ /* 0x002fea0003900000 */
[----:B------:R-:W1:Y:S02]  /*5760*/  @!P0 SYNCS.PHASECHK.TRANS64 P0, [R7+URZ], R4 ;  /* 0x00000004070085a7 */ /* 0x000e64000800007f */
[----:B-1----:R-:W-:Y:S05]  /*5770*/  @!P0 BRA `(.L_x_81) ;  /* 0xfffffffc00f08947 */ /* 0x002fea000383ffff */
[----:B------:R-:W-:Y:S05]  /*5780*/  BRA `(.L_x_112) ;  /* 0xfffffff0005c7947 */ /* 0x000fea000383ffff */
.L_x_82:
[----:B0-----:R0:W1:Y:S02]  /*5790*/  SYNCS.PHASECHK.TRANS64.TRYWAIT P0, [R6+URZ], R5 ;  /* 0x00000005060075a7 */ /* 0x001064000800017f */
[----:B-1----:R-:W-:Y:S05]  /*57a0*/  @!P0 NANOSLEEP.SYNCS 0x989680 ;  /* 0x009896800000895d */ /* 0x002fea0003900000 */
[----:B------:R-:W1:Y:S02]  /*57b0*/  @!P0 SYNCS.PHASECHK.TRANS64 P0, [R6+URZ], R5 ;  /* 0x00000005060085a7 */ /* 0x000e64000800007f */
[----:B-1----:R-:W-:Y:S05]  /*57c0*/  @!P0 BRA `(.L_x_82) ;  /* 0xfffffffc00f08947 */ /* 0x002fea000383ffff */
[----:B------:R-:W-:Y:S05]  /*57d0*/  BRA `(.L_x_113) ;  /* 0xfffffff0006c7947 */ /* 0x000fea000383ffff */
.L_x_83:
[----:B0-----:R0:W1:Y:S02]  /*57e0*/  SYNCS.PHASECHK.TRANS64.TRYWAIT P0, [R7+URZ], R4 ;  /* 0x00000004070075a7 */ /* 0x001064000800017f */
[----:B-1----:R-:W-:Y:S05]  /*57f0*/  @!P0 NANOSLEEP.SYNCS 0x989680 ;  /* 0x009896800000895d */ /* 0x002fea0003900000 */
[----:B------:R-:W1:Y:S02]  /*5800*/  @!P0 SYNCS.PHASECHK.TRANS64 P0, [R7+URZ], R4 ;  /* 0x00000004070085a7 */ /* 0x000e64000800007f */
[----:B-1----:R-:W-:Y:S05]  /*5810*/  @!P0 BRA `(.L_x_83) ;  /* 0xfffffffc00f08947 */ /* 0x002fea000383ffff */
[----:B------:R-:W-:Y:S05]  /*5820*/  BRA `(.L_x_114) ;  /* 0xfffffff0007c7947 */ /* 0x000fea000383ffff */
.L_x_84:
[----:B0-----:R0:W1:Y:S02]  /*5830*/  SYNCS.PHASECHK.TRANS64.TRYWAIT P0, [R6+URZ], R5 ;  /* 0x00000005060075a7 */ /* 0x001064000800017f */
[----:B-1----:R-:W-:Y:S05]  /*5840*/  @!P0 NANOSLEEP.SYNCS 0x989680 ;  /* 0x009896800000895d */ /* 0x002fea0003900000 */
[----:B------:R-:W1:Y:S02]  /*5850*/  @!P0 SYNCS.PHASECHK.TRANS64 P0, [R6+URZ], R5 ;  /* 0x00000005060085a7 */ /* 0x000e64000800007f */
[----:B-1----:R-:W-:Y:S05]  /*5860*/  @!P0 BRA `(.L_x_84) ;  /* 0xfffffffc00f08947 */ /* 0x002fea000383ffff */
[----:B------:R-:W-:Y:S05]  /*5870*/  BRA `(.L_x_115) ;  /* 0xfffffff0008c7947 */ /* 0x000fea000383ffff */
.L_x_85:
[----:B0-----:R0:W1:Y:S02]  /*5880*/  SYNCS.PHASECHK.TRANS64.TRYWAIT P0, [R7+URZ], R4 ;  /* 0x00000004070075a7 */ /* 0x001064000800017f */
[----:B-1----:R-:W-:Y:S05]  /*5890*/  @!P0 NANOSLEEP.SYNCS 0x989680 ;  /* 0x009896800000895d */ /* 0x002fea0003900000 */
[----:B------:R-:W1:Y:S02]  /*58a0*/  @!P0 SYNCS.PHASECHK.TRANS64 P0, [R7+URZ], R4 ;  /* 0x00000004070085a7 */ /* 0x000e64000800007f */
[----:B-1----:R-:W-:Y:S05]  /*58b0*/  @!P0 BRA `(.L_x_85) ;  /* 0xfffffffc00f08947 */ /* 0x002fea000383ffff */
[----:B------:R-:W-:Y:S05]  /*58c0*/  BRA `(.L_x_116) ;  /* 0xfffffff0009c7947 */ /* 0x000fea000383ffff */
.L_x_86:
[----:B0-----:R0:W1:Y:S02]  /*58d0*/  SYNCS.PHASECHK.TRANS64.TRYWAIT P0, [R6+URZ], R5 ;  /* 0x00000005060075a7 */ /* 0x001064000800017f */
[----:B-1----:R-:W-:Y:S05]  /*58e0*/  @!P0 NANOSLEEP.SYNCS 0x989680 ;  /* 0x009896800000895d */ /* 0x002fea0003900000 */
[----:B------:R-:W1:Y:S02]  /*58f0*/  @!P0 SYNCS.PHASECHK.TRANS64 P0, [R6+URZ], R5 ;  /* 0x00000005060085a7 */ /* 0x000e64000800007f */
[----:B-1----:R-:W-:Y:S05]  /*5900*/  @!P0 BRA `(.L_x_86) ;  /* 0xfffffffc00f08947 */ /* 0x002fea000383ffff */
[----:B------:R-:W-:Y:S05]  /*5910*/  BRA `(.L_x_117) ;  /* 0xfffffff000ac7947 */ /* 0x000fea000383ffff */
.L_x_87:
[----:B0-----:R0:W1:Y:S02]  /*5920*/  SYNCS.PHASECHK.TRANS64.TRYWAIT P0, [R7+URZ], R4 ;  /* 0x00000004070075a7 */ /* 0x001064000800017f */
[----:B-1----:R-:W-:Y:S05]  /*5930*/  @!P0 NANOSLEEP.SYNCS 0x989680 ;  /* 0x009896800000895d */ /* 0x002fea0003900000 */
[----:B------:R-:W1:Y:S02]  /*5940*/  @!P0 SYNCS.PHASECHK.TRANS64 P0, [R7+URZ], R4 ;  /* 0x00000004070085a7 */ /* 0x000e64000800007f */
[----:B-1----:R-:W-:Y:S05]  /*5950*/  @!P0 BRA `(.L_x_87) ;  /* 0xfffffffc00f08947 */ /* 0x002fea000383ffff */
[----:B------:R-:W-:Y:S05]  /*5960*/  BRA `(.L_x_118) ;  /* 0xfffffff000bc7947 */ /* 0x000fea000383ffff */
.L_x_88:
[----:B0-----:R0:W1:Y:S02]  /*5970*/  SYNCS.PHASECHK.TRANS64.TRYWAIT P0, [R6+URZ], R5 ;  /* 0x00000005060075a7 */ /* 0x001064000800017f */
[----:B-1----:R-:W-:Y:S05]  /*5980*/  @!P0 NANOSLEEP.SYNCS 0x989680 ;  /* 0x009896800000895d */ /* 0x002fea0003900000 */
[----:B------:R-:W1:Y:S02]  /*5990*/  @!P0 SYNCS.PHASECHK.TRANS64 P0, [R6+URZ], R5 ;  /* 0x00000005060085a7 */ /* 0x000e64000800007f */
[----:B-1----:R-:W-:Y:S05]  /*59a0*/  @!P0 BRA `(.L_x_88) ;  /* 0xfffffffc00f08947 */ /* 0x002fea000383ffff */
[----:B------:R-:W-:Y:S05]  /*59b0*/  BRA `(.L_x_119) ;  /* 0xfffffff000cc7947 */ /* 0x000fea000383ffff */
.L_x_89:
[----:B0-----:R0:W1:Y:S02]  /*59c0*/  SYNCS.PHASECHK.TRANS64.TRYWAIT P0, [R7+URZ], R4 ;  /* 0x00000004070075a7 */ /* 0x001064000800017f */
[----:B-1----:R-:W-:Y:S05]  /*59d0*/  @!P0 NANOSLEEP.SYNCS 0x989680 ;  /* 0x009896800000895d */ /* 0x002fea0003900000 */
[----:B------:R-:W1:Y:S02]  /*59e0*/  @!P0 SYNCS.PHASECHK.TRANS64 P0, [R7+URZ], R4 ;  /* 0x00000004070085a7 */ /* 0x000e64000800007f */
[----:B-1----:R-:W-:Y:S05]  /*59f0*/  @!P0 BRA `(.L_x_89) ;  /* 0xfffffffc00f08947 */ /* 0x002fea000383ffff */
[----:B------:R-:W-:Y:S05]  /*5a00*/  BRA `(.L_x_120) ;  /* 0xfffffff000dc7947 */ /* 0x000fea000383ffff */
.L_x_90:
[----:B0-----:R0:W1:Y:S02]  /*5a10*/  SYNCS.PHASECHK.TRANS64.TRYWAIT P0, [R6+URZ], R5 ;  /* 0x00000005060075a7 */ /* 0x001064000800017f */
[----:B-1----:R-:W-:Y:S05]  /*5a20*/  @!P0 NANOSLEEP.SYNCS 0x989680 ;  /* 0x009896800000895d */ /* 0x002fea0003900000 */
[----:B------:R-:W1:Y:S02]  /*5a30*/  @!P0 SYNCS.PHASECHK.TRANS64 P0, [R6+URZ], R5 ;  /* 0x00000005060085a7 */ /* 0x000e64000800007f */
[----:B-1----:R-:W-:Y:S05]  /*5a40*/  @!P0 BRA `(.L_x_90) ;  /* 0xfffffffc00f08947 */ /* 0x002fea000383ffff */
[----:B------:R-:W-:Y:S05]  /*5a50*/  BRA `(.L_x_121) ;  /* 0xfffffff000ec7947 */ /* 0x000fea000383ffff */
.L_x_91:
[----:B0-----:R0:W1:Y:S02]  /*5a60*/  SYNCS.PHASECHK.TRANS64.TRYWAIT P0, [R7+URZ], R4 ;  /* 0x00000004070075a7 */ /* 0x001064000800017f */
[----:B-1----:R-:W-:Y:S05]  /*5a70*/  @!P0 NANOSLEEP.SYNCS 0x989680 ;  /* 0x009896800000895d */ /* 0x002fea0003900000 */
[----:B------:R-:W1:Y:S02]  /*5a80*/  @!P0 SYNCS.PHASECHK.TRANS64 P0, [R7+URZ], R4 ;  /* 0x00000004070085a7 */ /* 0x000e64000800007f */
[----:B-1----:R-:W-:Y:S05]  /*5a90*/  @!P0 BRA `(.L_x_91) ;  /* 0xfffffffc00f08947 */ /* 0x002fea000383ffff */
[----:B------:R-:W-:Y:S05]  /*5aa0*/  BRA `(.L_x_122) ;  /* 0xfffffff000fc7947 */ /* 0x000fea000383ffff */
.L_x_92:
[----:B0-----:R0:W1:Y:S02]  /*5ab0*/  SYNCS.PHASECHK.TRANS64.TRYWAIT P0, [R6+URZ], R5 ;  /* 0x00000005060075a7 */ /* 0x001064000800017f */
[----:B-1----:R-:W-:Y:S05]  /*5ac0*/  @!P0 NANOSLEEP.SYNCS 0x989680 ;  /* 0x009896800000895d */ /* 0x002fea0003900000 */
[----:B------:R-:W1:Y:S02]  /*5ad0*/  @!P0 SYNCS.PHASECHK.TRANS64 P0, [R6+URZ], R5 ;  /* 0x00000005060085a7 */ /* 0x000e64000800007f */
[----:B-1----:R-:W-:Y:S05]  /*5ae0*/  @!P0 BRA `(.L_x_92) ;  /* 0xfffffffc00f08947 */ /* 0x002fea000383ffff */
[----:B------:R-:W-:Y:S05]  /*5af0*/  BRA `(.L_x_123) ;  /* 0xfffffff4000c7947 */ /* 0x000fea000383ffff */
.L_x_93:
[----:B0-----:R0:W1:Y:S02]  /*5b00*/  SYNCS.PHASECHK.TRANS64.TRYWAIT P0, [R7+URZ], R4 ;  /* 0x00000004070075a7 */ /* 0x001064000800017f */
[----:B-1----:R-:W-:Y:S05]  /*5b10*/  @!P0 NANOSLEEP.SYNCS 0x989680 ;  /* 0x009896800000895d */ /* 0x002fea0003900000 */
[----:B------:R-:W1:Y:S02]  /*5b20*/  @!P0 SYNCS.PHASECHK.TRANS64 P0, [R7+URZ], R4 ;  /* 0x00000004070085a7 */ /* 0x000e64000800007f */
[----:B-1----:R-:W-:Y:S05]  /*5b30*/  @!P0 BRA `(.L_x_93) ;  /* 0xfffffffc00f08947 */ /* 0x002fea000383ffff */
[----:B------:R-:W-:Y:S05]  /*5b40*/  BRA `(.L_x_124) ;  /* 0xfffffff4001c7947 */ /* 0x000fea000383ffff */
.L_x_94:
[----:B0-----:R0:W1:Y:S02]  /*5b50*/  SYNCS.PHASECHK.TRANS64.TRYWAIT P0, [R6+URZ], R5 ;  /* 0x00000005060075a7 */ /* 0x001064000800017f */
[----:B-1----:R-:W-:Y:S05]  /*5b60*/  @!P0 NANOSLEEP.SYNCS 0x989680 ;  /* 0x009896800000895d */ /* 0x002fea0003900000 */
[----:B------:R-:W1:Y:S02]  /*5b70*/  @!P0 SYNCS.PHASECHK.TRANS64 P0, [R6+URZ], R5 ;  /* 0x00000005060085a7 */ /* 0x000e64000800007f */
[----:B-1----:R-:W-:Y:S05]  /*5b80*/  @!P0 BRA `(.L_x_94) ;  /* 0xfffffffc00f08947 */ /* 0x002fea000383ffff */
[----:B------:R-:W-:Y:S05]  /*5b90*/  BRA `(.L_x_125) ;  /* 0xfffffff4002c7947 */ /* 0x000fea000383ffff */
.L_x_95:
[----:B0-----:R0:W1:Y:S02]  /*5ba0*/  SYNCS.PHASECHK.TRANS64.TRYWAIT P0, [R7+URZ], R4 ;  /* 0x00000004070075a7 */ /* 0x001064000800017f */
[----:B-1----:R-:W-:Y:S05]  /*5bb0*/  @!P0 NANOSLEEP.SYNCS 0x989680 ;  /* 0x009896800000895d */ /* 0x002fea0003900000 */
[----:B------:R-:W1:Y:S02]  /*5bc0*/  @!P0 SYNCS.PHASECHK.TRANS64 P0, [R7+URZ], R4 ;  /* 0x00000004070085a7 */ /* 0x000e64000800007f */
[----:B-1----:R-:W-:Y:S05]  /*5bd0*/  @!P0 BRA `(.L_x_95) ;  /* 0xfffffffc00f08947 */ /* 0x002fea000383ffff */
[----:B------:R-:W-:Y:S05]  /*5be0*/  BRA `(.L_x_126) ;  /* 0xfffffff4003c7947 */ /* 0x000fea000383ffff */
.L_x_96:
[----:B0-----:R0:W1:Y:S02]  /*5bf0*/  SYNCS.PHASECHK.TRANS64.TRYWAIT P0, [R6+URZ], R5 ;  /* 0x00000005060075a7 */ /* 0x001064000800017f */
[----:B-1----:R-:W-:Y:S05]  /*5c00*/  @!P0 NANOSLEEP.SYNCS 0x989680 ;  /* 0x009896800000895d */ /* 0x002fea0003900000 */
[----:B------:R-:W1:Y:S02]  /*5c10*/  @!P0 SYNCS.PHASECHK.TRANS64 P0, [R6+URZ], R5 ;  /* 0x00000005060085a7 */ /* 0x000e64000800007f */
[----:B-1----:R-:W-:Y:S05]  /*5c20*/  @!P0 BRA `(.L_x_96) ;  /* 0xfffffffc00f08947 */ /* 0x002fea000383ffff */
[----:B------:R-:W-:Y:S05]  /*5c30*/  BRA `(.L_x_127) ;  /* 0xfffffff4004c7947 */ /* 0x000fea000383ffff */
.L_x_97:
[----:B0-----:R0:W1:Y:S02]  /*5c40*/  SYNCS.PHASECHK.TRANS64.TRYWAIT P0, [R7+URZ], R4 ;  /* 0x00000004070075a7 */ /* 0x001064000800017f */
[----:B-1----:R-:W-:Y:S05]  /*5c50*/  @!P0 NANOSLEEP.SYNCS 0x989680 ;  /* 0x009896800000895d */ /* 0x002fea0003900000 */
[----:B------:R-:W1:Y:S02]  /*5c60*/  @!P0 SYNCS.PHASECHK.TRANS64 P0, [R7+URZ], R4 ;  /* 0x00000004070085a7 */ /* 0x000e64000800007f */
[----:B-1----:R-:W-:Y:S05]  /*5c70*/  @!P0 BRA `(.L_x_97) ;  /* 0xfffffffc00f08947 */ /* 0x002fea000383ffff */
[----:B------:R-:W-:Y:S05]  /*5c80*/  BRA `(.L_x_128) ;  /* 0xfffffff4005c7947 */ /* 0x000fea000383ffff */
.L_x_98:
[----:B0-----:R0:W1:Y:S02]  /*5c90*/  SYNCS.PHASECHK.TRANS64.TRYWAIT P0, [R6+URZ], R5 ;  /* 0x00000005060075a7 */ /* 0x001064000800017f */
[----:B-1----:R-:W-:Y:S05]  /*5ca0*/  @!P0 NANOSLEEP.SYNCS 0x989680 ;  /* 0x009896800000895d */ /* 0x002fea0003900000 */
[----:B------:R-:W1:Y:S02]  /*5cb0*/  @!P0 SYNCS.PHASECHK.TRANS64 P0, [R6+URZ], R5 ;  /* 0x00000005060085a7 */ /* 0x000e64000800007f */
[----:B-1----:R-:W-:Y:S05]  /*5cc0*/  @!P0 BRA `(.L_x_98) ;  /* 0xfffffffc00f08947 */ /* 0x002fea000383ffff */
[----:B------:R-:W-:Y:S05]  /*5cd0*/  BRA `(.L_x_129) ;  /* 0xfffffff4006c7947 */ /* 0x000fea000383ffff */
.L_x_99:
[----:B0-----:R0:W1:Y:S02]  /*5ce0*/  SYNCS.PHASECHK.TRANS64.TRYWAIT P0, [R7+URZ], R4 ;  /* 0x00000004070075a7 */ /* 0x001064000800017f */
[----:B-1----:R-:W-:Y:S05]  /*5cf0*/  @!P0 NANOSLEEP.SYNCS 0x989680 ;  /* 0x009896800000895d */ /* 0x002fea0003900000 */
[----:B------:R-:W1:Y:S02]  /*5d00*/  @!P0 SYNCS.PHASECHK.TRANS64 P0, [R7+URZ], R4 ;  /* 0x00000004070085a7 */ /* 0x000e64000800007f */
[----:B-1----:R-:W-:Y:S05]  /*5d10*/  @!P0 BRA `(.L_x_99) ;  /* 0xfffffffc00f08947 */ /* 0x002fea000383ffff */
[----:B------:R-:W-:Y:S05]  /*5d20*/  BRA `(.L_x_130) ;  /* 0xfffffff4007c7947 */ /* 0x000fea000383ffff */
.L_x_100:
[----:B-1----:R1:W2:Y:S02]  /*5d30*/  SYNCS.PHASECHK.TRANS64.TRYWAIT P0, [R6+URZ], R5 ;  /* 0x00000005060075a7 */ /* 0x0022a4000800017f */
[----:B--2---:R-:W-:Y:S05]  /*5d40*/  @!P0 NANOSLEEP.SYNCS 0x989680 ;  /* 0x009896800000895d */ /* 0x004fea0003900000 */
[----:B------:R-:W2:Y:S02]  /*5d50*/  @!P0 SYNCS.PHASECHK.TRANS64 P0, [R6+URZ], R5 ;  /* 0x00000005060085a7 */ /* 0x000ea4000800007f */
[----:B--2---:R-:W-:Y:S05]  /*5d60*/  @!P0 BRA `(.L_x_100) ;  /* 0xfffffffc00f08947 */ /* 0x004fea000383ffff */
[----:B------:R-:W-:Y:S05]  /*5d70*/  BRA `(.L_x_131) ;  /* 0xfffffff400847947 */ /* 0x000fea000383ffff */
.L_x_132:
[----:B------:R-:W-:-:S00]  /*5d80*/  BRA `(.L_x_132) ;  /* 0xfffffffc00fc7947 */ /* 0x000fc0000383ffff */
[----:B------:R-:W-:-:S00]  /*5d90*/  NOP ;  /* 0x0000000000007918 */ /* 0x000fc00000000000 */
        /* <DEDUP_REMOVED lines=14> */
.L_x_133:


//--------------------- .nv.shared._ZN7cutlass13device_kernelINS_4gemm6kernel13GemmUniversalIN4cute5tupleIJiiiiEEENS1_10collective13CollectiveMmaINS1_37MainloopSm90TmaGmmaWarpSpecializedFP8ILi22ENS5_IJNS4_1CILi2EEENSA_ILi1EEESC_EEENS1_32KernelTmaWarpSpecializedPingpongEEENS5_IJNSA_ILi64EEENSA_ILi16EEENSA_ILi128EEEEEENS_12float_e4m3_tENS5_IJlSC_lEEESK_SL_NS4_8TiledMMAINS4_8MMA_AtomIJNS4_4SM904GMMA30MMA_64x16x32_F32E4M3E4M3_SS_TNILNSP_7ScaleInE1ELSR_1EEEEEENS4_6LayoutINS5_IJSC_SC_SC_EEENS5_IJNSA_ILi0EEESW_SW_EEEEENS5_IJNS4_10UnderscoreESZ_SZ_EEEEENS4_13SM90_TMA_LOADENS4_14ComposedLayoutINS4_7SwizzleILi3ELi4ELi3EEENS4_18smem_ptr_flag_bitsILi8EEENSU_INS5_IJNSA_ILi8EEESI_EEENS5_IJSI_SC_EEEEEEEvNS4_8identityENS4_23SM90_TMA_LOAD_MULTICASTES1C_vS1D_EENS_8epilogue10collective6detail29Sm90TmaWarpSpecializedAdapterINS1H_15DefaultEpilogueISK_SL_SL_NS1G_6thread17LinearCombinationISK_Li1EffLNS1L_9ScaleType4KindE0ELNS_15FloatRoundStyleE2ESK_EENS1_15EpilogueDefaultEEEEEvvEEEEvNT_6ParamsE --------------------------
	.section	.nv.shared._ZN7cutlass13device_kernelINS_4gemm6kernel13GemmUniversalIN4cute5tupleIJiiiiEEENS1_10collective13CollectiveMmaINS1_37MainloopSm90TmaGmmaWarpSpecializedFP8ILi22ENS5_IJNS4_1CILi2EEENSA_ILi1EEESC_EEENS1_32KernelTmaWarpSpecializedPingpongEEENS5_IJNSA_ILi64EEENSA_ILi16EEENSA_ILi128EEEEEENS_12float_e4m3_tENS5_IJlSC_lEEESK_SL_NS4_8TiledMMAINS4_8MMA_AtomIJNS4_4SM904GMMA30MMA_64x16x32_F32E4M3E4M3_SS_TNILNSP_7ScaleInE1ELSR_1EEEEEENS4_6LayoutINS5_IJSC_SC_SC_EEENS5_IJNSA_ILi0EEESW_SW_EEEEENS5_IJNS4_10UnderscoreESZ_SZ_EEEEENS4_13SM90_TMA_LOADENS4_14ComposedLayoutINS4_7SwizzleILi3ELi4ELi3EEENS4_18smem_ptr_flag_bitsILi8EEENSU_INS5_IJNSA_ILi8EEESI_EEENS5_IJSI_SC_EEEEEEEvNS4_8identityENS4_23SM90_TMA_LOAD_MULTICASTES1C_vS1D_EENS_8epilogue10collective6detail29Sm90TmaWarpSpecializedAdapterINS1H_15DefaultEpilogueISK_SL_SL_NS1G_6thread17LinearCombinationISK_Li1EffLNS1L_9ScaleType4KindE0ELNS_15FloatRoundStyleE2ESK_EENS1_15EpilogueDefaultEEEEEvvEEEEvNT_6ParamsE,"aw",@nobits
	.sectionflags	@""
	.align	16
	.zero		1024


//--------------------- .nv.shared.reserved.0     --------------------------
	.section	.nv.shared.reserved.0,"aw",@nobits
	.weak		__nv_reservedSMEM_offset_0_alias
	.size		__nv_reservedSMEM_offset_0_alias, 0, 0
	.other		__nv_reservedSMEM_offset_0_alias,@"STO_CUDA_RESERVED_SHARED STV_DEFAULT"
__nv_reservedSMEM_offset_0_alias:
	.zero		0


//--------------------- .nv.global                --------------------------
	.section	.nv.global,"aw",@nobits
.nv.global:
	.type		_ZN39_INTERNAL_00b2a36b_4_k_cu_c5fc0cfd_88574cute1_E,@object
	.size		_ZN39_INTERNAL_00b2a36b_4_k_cu_c5fc0cfd_88574cute1_E,(_ZN39_INTERNAL_00b2a36b_4_k_cu_c5fc0cfd_88574cuda3std3__45__cpo6cbeginE - _ZN39_INTERNAL_00b2a36b_4_k_cu_c5fc0cfd_88574cute1_E)
_ZN39_INTERNAL_00b2a36b_4_k_cu_c5fc0cfd_88574cute1_E:
	.zero		1
	.type		_ZN39_INTERNAL_00b2a36b_4_k_cu_c5fc0cfd_88574cuda3std3__45__cpo6cbeginE,@object
	.size		_ZN39_INTERNAL_00b2a36b_4_k_cu_c5fc0cfd_88574cuda3std3__45__cpo6cbeginE,(_ZN39_INTERNAL_00b2a36b_4_k_cu_c5fc0cfd_88574cuda3std3__48in_placeE - _ZN39_INTERNAL_00b2a36b_4_k_cu_c5fc0cfd_88574cuda3std3__45__cpo6cbeginE)
_ZN39_INTERNAL_00b2a36b_4_k_cu_c5fc0cfd_88574cuda3std3__45__cpo6cbeginE:
	.zero		1
	.type		_ZN39_INTERNAL_00b2a36b_4_k_cu_c5fc0cfd_88574cuda3std3__48in_placeE,@object
	.size		_ZN39_INTERNAL_00b2a36b_4_k_cu_c5fc0cfd_88574cuda3std3__48in_placeE,(_ZN39_INTERNAL_00b2a36b_4_k_cu_c5fc0cfd_88574cuda3std6ranges3__45__cpo9iter_moveE - _ZN39_INTERNAL_00b2a36b_4_k_cu_c5fc0cfd_88574cuda3std3__48in_placeE)
_ZN39_INTERNAL_00b2a36b_4_k_cu_c5fc0cfd_88574cuda3std3__48in_placeE:
	.zero		1
	.type		_ZN39_INTERNAL_00b2a36b_4_k_cu_c5fc0cfd_88574cuda3std6ranges3__45__cpo9iter_moveE,@object
	.size		_ZN39_INTERNAL_00b2a36b_4_k_cu_c5fc0cfd_88574cuda3std6ranges3__45__cpo9iter_moveE,(_ZN39_INTERNAL_00b2a36b_4_k_cu_c5fc0cfd_88574cuda3std3__45__cpo5beginE - _ZN39_INTERNAL_00b2a36b_4_k_cu_c5fc0cfd_88574cuda3std6ranges3__45__cpo9iter_moveE)
_ZN39_INTERNAL_00b2a36b_4_k_cu_c5fc0cfd_88574cuda3std6ranges3__45__cpo9iter_moveE:
	.zero		1
	.type		_ZN39_INTERNAL_00b2a36b_4_k_cu_c5fc0cfd_88574cuda3std3__45__cpo5beginE,@object
	.size		_ZN39_INTERNAL_00b2a36b_4_k_cu_c5fc0cfd_88574cuda3std3__45__cpo5beginE,(_ZN39_INTERNAL_00b2a36b_4_k_cu_c5fc0cfd_88574cuda3std3__441_GLOBAL__N__00b2a36b_4_k_cu_c5fc0cfd_88576ignoreE - _ZN39_INTERNAL_00b2a36b_4_k_cu_c5fc0cfd_88574cuda3std3__45__cpo5beginE)
_ZN39_INTERNAL_00b2a36b_4_k_cu_c5fc0cfd_88574cuda3std3__45__cpo5beginE:
	.zero		1
	.type		_ZN39_INTERNAL_00b2a36b_4_k_cu_c5fc0cfd_88574cuda3std3__441_GLOBAL__N__00b2a36b_4_k_cu_c5fc0cfd_88576ignoreE,@object
	.size		_ZN39_INTERNAL_00b2a36b_4_k_cu_c5fc0cfd_88574cuda3std3__441_GLOBAL__N__00b2a36b_4_k_cu_c5fc0cfd_88576ignoreE,(_ZN39_INTERNAL_00b2a36b_4_k_cu_c5fc0cfd_88574cute7productE - _ZN39_INTERNAL_00b2a36b_4_k_cu_c5fc0cfd_88574cuda3std3__441_GLOBAL__N__00b2a36b_4_k_cu_c5fc0cfd_88576ignoreE)
_ZN39_INTERNAL_00b2a36b_4_k_cu_c5fc0cfd_88574cuda3std3__441_GLOBAL__N__00b2a36b_4_k_cu_c5fc0cfd_88576ignoreE:
	.zero		1
	.type		_ZN39_INTERNAL_00b2a36b_4_k_cu_c5fc0cfd_88574cute7productE,@object
	.size		_ZN39_INTERNAL_00b2a36b_4_k_cu_c5fc0cfd_88574cute7productE,(_ZN39_INTERNAL_00b2a36b_4_k_cu_c5fc0cfd_88574cuda3std3__45__cpo3endE - _ZN39_INTERNAL_00b2a36b_4_k_cu_c5fc0cfd_88574cute7productE)
_ZN39_INTERNAL_00b2a36b_4_k_cu_c5fc0cfd_88574cute7productE:
	.zero		1
	.type		_ZN39_INTERNAL_00b2a36b_4_k_cu_c5fc0cfd_88574cuda3std3__45__cpo3endE,@object
	.size		_ZN39_INTERNAL_00b2a36b_4_k_cu_c5fc0cfd_88574cuda3std3__45__cpo3endE,(_ZN39_INTERNAL_00b2a36b_4_k_cu_c5fc0cfd_88574cuda3std3__419piecewise_constructE - _ZN39_INTERNAL_00b2a36b_4_k_cu_c5fc0cfd_88574cuda3std3__45__cpo3endE)
_ZN39_INTERNAL_00b2a36b_4_k_cu_c5fc0cfd_88574cuda3std3__45__cpo3endE:
	.zero		1
	.type		_ZN39_INTERNAL_00b2a36b_4_k_cu_c5fc0cfd_88574cuda3std3__419piecewise_constructE,@object
	.size		_ZN39_INTERNAL_00b2a36b_4_k_cu_c5fc0cfd_88574cuda3std3__419piecewise_constructE,(_ZN39_INTERNAL_00b2a36b_4_k_cu_c5fc0cfd_88574cuda3std3__45__cpo4cendE - _ZN39_INTERNAL_00b2a36b_4_k_cu_c5fc0cfd_88574cuda3std3__419piecewise_constructE)
_ZN39_INTERNAL_00b2a36b_4_k_cu_c5fc0cfd_88574cuda3std3__419piecewise_constructE:
	.zero		1
	.type		_ZN39_INTERNAL_00b2a36b_4_k_cu_c5fc0cfd_88574cuda3std3__45__cpo4cendE,@object
	.size		_ZN39_INTERNAL_00b2a36b_4_k_cu_c5fc0cfd_88574cuda3std3__45__cpo4cendE,(_ZN39_INTERNAL_00b2a36b_4_k_cu_c5fc0cfd_88574cuda3std6ranges3__45__cpo4swapE - _ZN39_INTERNAL_00b2a36b_4_k_cu_c5fc0cfd_88574cuda3std3__45__cpo4cendE)
_ZN39_INTERNAL_00b2a36b_4_k_cu_c5fc0cfd_88574cuda3std3__45__cpo4cendE:
	.zero		1
	.type		_ZN39_INTERNAL_00b2a36b_4_k_cu_c5fc0cfd_88574cuda3std6ranges3__45__cpo4swapE,@object
	.size		_ZN39_INTERNAL_00b2a36b_4_k_cu_c5fc0cfd_88574cuda3std6ranges3__45__cpo4swapE,(.L_7 - _ZN39_INTERNAL_00b2a36b_4_k_cu_c5fc0cfd_88574cuda3std6ranges3__45__cpo4swapE)
_ZN39_INTERNAL_00b2a36b_4_k_cu_c5fc0cfd_88574cuda3std6ranges3__45__cpo4swapE:
	.zero		1
.L_7:


//--------------------- .nv.constant0._ZN7cutlass13device_kernelINS_4gemm6kernel13GemmUniversalIN4cute5tupleIJiiiiEEENS1_10collective13CollectiveMmaINS1_37MainloopSm90TmaGmmaWarpSpecializedFP8ILi22ENS5_IJNS4_1CILi2EEENSA_ILi1EEESC_EEENS1_32KernelTmaWarpSpecializedPingpongEEENS5_IJNSA_ILi64EEENSA_ILi16EEENSA_ILi128EEEEEENS_12float_e4m3_tENS5_IJlSC_lEEESK_SL_NS4_8TiledMMAINS4_8MMA_AtomIJNS4_4SM904GMMA30MMA_64x16x32_F32E4M3E4M3_SS_TNILNSP_7ScaleInE1ELSR_1EEEEEENS4_6LayoutINS5_IJSC_SC_SC_EEENS5_IJNSA_ILi0EEESW_SW_EEEEENS5_IJNS4_10UnderscoreESZ_SZ_EEEEENS4_13SM90_TMA_LOADENS4_14ComposedLayoutINS4_7SwizzleILi3ELi4ELi3EEENS4_18smem_ptr_flag_bitsILi8EEENSU_INS5_IJNSA_ILi8EEESI_EEENS5_IJSI_SC_EEEEEEEvNS4_8identityENS4_23SM90_TMA_LOAD_MULTICASTES1C_vS1D_EENS_8epilogue10collective6detail29Sm90TmaWarpSpecializedAdapterINS1H_15DefaultEpilogueISK_SL_SL_NS1G_6thread17LinearCombinationISK_Li1EffLNS1L_9ScaleType4KindE0ELNS_15FloatRoundStyleE2ESK_EENS1_15EpilogueDefaultEEEEEvvEEEEvNT_6ParamsE --------------------------
	.section	.nv.constant0._ZN7cutlass13device_kernelINS_4gemm6kernel13GemmUniversalIN4cute5tupleIJiiiiEEENS1_10collective13CollectiveMmaINS1_37MainloopSm90TmaGmmaWarpSpecializedFP8ILi22ENS5_IJNS4_1CILi2EEENSA_ILi1EEESC_EEENS1_32KernelTmaWarpSpecializedPingpongEEENS5_IJNSA_ILi64EEENSA_ILi16EEENSA_ILi128EEEEEENS_12float_e4m3_tENS5_IJlSC_lEEESK_SL_NS4_8TiledMMAINS4_8MMA_AtomIJNS4_4SM904GMMA30MMA_64x16x32_F32E4M3E4M3_SS_TNILNSP_7ScaleInE1ELSR_1EEEEEENS4_6LayoutINS5_IJSC_SC_SC_EEENS5_IJNSA_ILi0EEESW_SW_EEEEENS5_IJNS4_10UnderscoreESZ_SZ_EEEEENS4_13SM90_TMA_LOADENS4_14ComposedLayoutINS4_7SwizzleILi3ELi4ELi3EEENS4_18smem_ptr_flag_bitsILi8EEENSU_INS5_IJNSA_ILi8EEESI_EEENS5_IJSI_SC_EEEEEEEvNS4_8identityENS4_23SM90_TMA_LOAD_MULTICASTES1C_vS1D_EENS_8epilogue10collective6detail29Sm90TmaWarpSpecializedAdapterINS1H_15DefaultEpilogueISK_SL_SL_NS1G_6thread17LinearCombinationISK_Li1EffLNS1L_9ScaleType4KindE0ELNS_15FloatRoundStyleE2ESK_EENS1_15EpilogueDefaultEEEEEvvEEEEvNT_6ParamsE,"a",@progbits
	.sectionflags	@""
	.align	4
.nv.constant0._ZN7cutlass13device_kernelINS_4gemm6kernel13GemmUniversalIN4cute5tupleIJiiiiEEENS1_10collective13CollectiveMmaINS1_37MainloopSm90TmaGmmaWarpSpecializedFP8ILi22ENS5_IJNS4_1CILi2EEENSA_ILi1EEESC_EEENS1_32KernelTmaWarpSpecializedPingpongEEENS5_IJNSA_ILi64EEENSA_ILi16EEENSA_ILi128EEEEEENS_12float_e4m3_tENS5_IJlSC_lEEESK_SL_NS4_8TiledMMAINS4_8MMA_AtomIJNS4_4SM904GMMA30MMA_64x16x32_F32E4M3E4M3_SS_TNILNSP_7ScaleInE1ELSR_1EEEEEENS4_6LayoutINS5_IJSC_SC_SC_EEENS5_IJNSA_ILi0EEESW_SW_EEEEENS5_IJNS4_10UnderscoreESZ_SZ_EEEEENS4_13SM90_TMA_LOADENS4_14ComposedLayoutINS4_7SwizzleILi3ELi4ELi3EEENS4_18smem_ptr_flag_bitsILi8EEENSU_INS5_IJNSA_ILi8EEESI_EEENS5_IJSI_SC_EEEEEEEvNS4_8identityENS4_23SM90_TMA_LOAD_MULTICASTES1C_vS1D_EENS_8epilogue10collective6detail29Sm90TmaWarpSpecializedAdapterINS1H_15DefaultEpilogueISK_SL_SL_NS1G_6thread17LinearCombinationISK_Li1EffLNS1L_9ScaleType4KindE0ELNS_15FloatRoundStyleE2ESK_EENS1_15EpilogueDefaultEEEEEvvEEEEvNT_6ParamsE:
	.zero		1664


//--------------------- SYMBOLS --------------------------

	.type		.nv.reservedSmem.offset0,@object
	.size		.nv.reservedSmem.offset0,0x4
